//
// Generated by NVIDIA NVVM Compiler
//
// Compiler Build ID: CL-36424714
// Cuda compilation tools, release 13.0, V13.0.88
// Based on NVVM 20.0.0
//

.version 9.0
.target sm_100
.address_size 64

	// .globl	supersmoother_3_pole_batch_f32
.func  (.param .align 16 .b8 func_retval0[16]) __internal_trig_reduction_slowpathd
(
	.param .b64 __internal_trig_reduction_slowpathd_param_0
)
;
.global .align 8 .b8 __cudart_i2opi_d[144] = {8, 93, 141, 31, 177, 95, 251, 107, 234, 146, 82, 138, 247, 57, 7, 61, 123, 241, 229, 235, 199, 186, 39, 117, 45, 234, 95, 158, 102, 63, 70, 79, 183, 9, 203, 39, 207, 126, 54, 109, 31, 109, 10, 90, 139, 17, 47, 239, 15, 152, 5, 222, 255, 151, 248, 31, 59, 40, 249, 189, 139, 95, 132, 156, 244, 57, 83, 131, 57, 214, 145, 57, 65, 126, 95, 180, 38, 112, 156, 233, 132, 68, 187, 46, 245, 53, 130, 232, 62, 167, 41, 177, 28, 235, 29, 254, 28, 146, 209, 9, 234, 46, 73, 6, 224, 210, 77, 66, 58, 110, 36, 183, 97, 197, 187, 222, 171, 99, 81, 254, 65, 144, 67, 60, 153, 149, 98, 219, 192, 221, 52, 245, 209, 87, 39, 252, 41, 21, 68, 78, 110, 131, 249, 162};
.global .align 16 .b8 __cudart_sin_cos_coeffs[128] = {70, 210, 176, 44, 241, 229, 90, 190, 146, 227, 172, 105, 227, 29, 199, 62, 161, 98, 219, 25, 160, 1, 42, 191, 24, 8, 17, 17, 17, 17, 129, 63, 84, 85, 85, 85, 85, 85, 197, 191, 0, 0, 0, 0, 0, 0, 0, 0, 0, 0, 0, 0, 0, 0, 0, 0, 100, 129, 253, 32, 131, 255, 168, 189, 40, 133, 239, 193, 167, 238, 33, 62, 217, 230, 6, 142, 79, 126, 146, 190, 233, 188, 221, 25, 160, 1, 250, 62, 71, 93, 193, 22, 108, 193, 86, 191, 81, 85, 85, 85, 85, 85, 165, 63, 0, 0, 0, 0, 0, 0, 224, 191, 0, 0, 0, 0, 0, 0, 240, 63};

.visible .entry supersmoother_3_pole_batch_f32(
	.param .u64 .ptr .align 1 supersmoother_3_pole_batch_f32_param_0,
	.param .u64 .ptr .align 1 supersmoother_3_pole_batch_f32_param_1,
	.param .u32 supersmoother_3_pole_batch_f32_param_2,
	.param .u32 supersmoother_3_pole_batch_f32_param_3,
	.param .u32 supersmoother_3_pole_batch_f32_param_4,
	.param .u64 .ptr .align 1 supersmoother_3_pole_batch_f32_param_5
)
{
	.reg .pred 	%p<44>;
	.reg .b32 	%r<103>;
	.reg .b32 	%f<16>;
	.reg .b64 	%rd<58>;
	.reg .b64 	%fd<121>;

	ld.param.u64 	%rd23, [supersmoother_3_pole_batch_f32_param_0];
	ld.param.u64 	%rd24, [supersmoother_3_pole_batch_f32_param_1];
	ld.param.u32 	%r42, [supersmoother_3_pole_batch_f32_param_2];
	ld.param.u32 	%r44, [supersmoother_3_pole_batch_f32_param_3];
	ld.param.u32 	%r43, [supersmoother_3_pole_batch_f32_param_4];
	ld.param.u64 	%rd25, [supersmoother_3_pole_batch_f32_param_5];
	cvta.to.global.u64 	%rd1, %rd23;
	mov.u32 	%r1, %ctaid.x;
	setp.ge.s32 	%p1, %r1, %r44;
	mov.u32 	%r45, %tid.x;
	setp.ne.s32 	%p2, %r45, 0;
	or.pred  	%p3, %p2, %p1;
	@%p3 bra 	$L__BB0_60;
	cvta.to.global.u64 	%rd26, %rd24;
	cvta.to.global.u64 	%rd2, %rd25;
	mul.wide.u32 	%rd27, %r1, 4;
	add.s64 	%rd28, %rd26, %rd27;
	ld.global.nc.u32 	%r2, [%rd28];
	mul.lo.s32 	%r3, %r42, %r1;
	min.s32 	%r46, %r42, %r2;
	setp.lt.s32 	%p4, %r46, 1;
	@%p4 bra 	$L__BB0_60;
	max.s32 	%r4, %r43, 0;
	add.s32 	%r48, %r42, -1;
	and.b32  	%r5, %r42, 7;
	setp.lt.u32 	%p5, %r48, 7;
	mov.b32 	%r95, 0;
	@%p5 bra 	$L__BB0_21;
	and.b32  	%r95, %r42, 2147483640;
	mul.wide.s32 	%rd29, %r3, 4;
	add.s64 	%rd30, %rd29, %rd2;
	add.s64 	%rd53, %rd30, 16;
	mov.b32 	%r93, 0;
$L__BB0_4:
	.pragma "nounroll";
	setp.le.s32 	%p6, %r43, %r93;
	@%p6 bra 	$L__BB0_6;
	mov.b32 	%r50, 2147483647;
	st.global.u32 	[%rd53+-16], %r50;
$L__BB0_6:
	add.s32 	%r8, %r93, 1;
	setp.le.s32 	%p7, %r43, %r8;
	@%p7 bra 	$L__BB0_8;
	mov.b32 	%r51, 2147483647;
	st.global.u32 	[%rd53+-12], %r51;
$L__BB0_8:
	add.s32 	%r9, %r8, 1;
	setp.le.s32 	%p8, %r43, %r9;
	@%p8 bra 	$L__BB0_10;
	mov.b32 	%r52, 2147483647;
	st.global.u32 	[%rd53+-8], %r52;
$L__BB0_10:
	add.s32 	%r10, %r9, 1;
	setp.le.s32 	%p9, %r43, %r10;
	@%p9 bra 	$L__BB0_12;
	mov.b32 	%r53, 2147483647;
	st.global.u32 	[%rd53+-4], %r53;
$L__BB0_12:
	add.s32 	%r11, %r10, 1;
	setp.le.s32 	%p10, %r43, %r11;
	@%p10 bra 	$L__BB0_14;
	mov.b32 	%r54, 2147483647;
	st.global.u32 	[%rd53], %r54;
$L__BB0_14:
	add.s32 	%r12, %r11, 1;
	setp.le.s32 	%p11, %r43, %r12;
	@%p11 bra 	$L__BB0_16;
	mov.b32 	%r55, 2147483647;
	st.global.u32 	[%rd53+4], %r55;
$L__BB0_16:
	add.s32 	%r13, %r12, 1;
	setp.le.s32 	%p12, %r43, %r13;
	@%p12 bra 	$L__BB0_18;
	mov.b32 	%r56, 2147483647;
	st.global.u32 	[%rd53+8], %r56;
$L__BB0_18:
	add.s32 	%r14, %r13, 1;
	setp.le.s32 	%p13, %r43, %r14;
	@%p13 bra 	$L__BB0_20;
	mov.b32 	%r57, 2147483647;
	st.global.u32 	[%rd53+12], %r57;
$L__BB0_20:
	add.s64 	%rd53, %rd53, 32;
	add.s32 	%r93, %r14, 1;
	setp.ne.s32 	%p14, %r93, %r95;
	@%p14 bra 	$L__BB0_4;
$L__BB0_21:
	mul.wide.s32 	%rd31, %r3, 4;
	add.s64 	%rd6, %rd2, %rd31;
	setp.eq.s32 	%p15, %r5, 0;
	@%p15 bra 	$L__BB0_41;
	and.b32  	%r17, %r42, 3;
	setp.lt.u32 	%p16, %r5, 4;
	@%p16 bra 	$L__BB0_32;
	setp.le.s32 	%p17, %r43, %r95;
	mul.wide.u32 	%rd32, %r95, 4;
	add.s64 	%rd7, %rd6, %rd32;
	@%p17 bra 	$L__BB0_25;
	mov.b32 	%r58, 2147483647;
	st.global.u32 	[%rd7], %r58;
$L__BB0_25:
	add.s32 	%r59, %r95, 1;
	setp.le.s32 	%p18, %r43, %r59;
	@%p18 bra 	$L__BB0_27;
	mov.b32 	%r60, 2147483647;
	st.global.u32 	[%rd7+4], %r60;
$L__BB0_27:
	add.s32 	%r61, %r95, 2;
	setp.le.s32 	%p19, %r43, %r61;
	@%p19 bra 	$L__BB0_29;
	mov.b32 	%r62, 2147483647;
	st.global.u32 	[%rd7+8], %r62;
$L__BB0_29:
	add.s32 	%r63, %r95, 3;
	setp.le.s32 	%p20, %r43, %r63;
	@%p20 bra 	$L__BB0_31;
	mov.b32 	%r64, 2147483647;
	st.global.u32 	[%rd7+12], %r64;
$L__BB0_31:
	add.s32 	%r95, %r95, 4;
$L__BB0_32:
	setp.eq.s32 	%p21, %r17, 0;
	@%p21 bra 	$L__BB0_41;
	setp.eq.s32 	%p22, %r17, 1;
	@%p22 bra 	$L__BB0_39;
	setp.le.s32 	%p23, %r43, %r95;
	mul.wide.u32 	%rd33, %r95, 4;
	add.s64 	%rd8, %rd6, %rd33;
	@%p23 bra 	$L__BB0_36;
	mov.b32 	%r65, 2147483647;
	st.global.u32 	[%rd8], %r65;
$L__BB0_36:
	add.s32 	%r66, %r95, 1;
	setp.le.s32 	%p24, %r43, %r66;
	@%p24 bra 	$L__BB0_38;
	mov.b32 	%r67, 2147483647;
	st.global.u32 	[%rd8+4], %r67;
$L__BB0_38:
	add.s32 	%r95, %r95, 2;
$L__BB0_39:
	and.b32  	%r68, %r42, 1;
	setp.eq.b32 	%p25, %r68, 1;
	not.pred 	%p26, %p25;
	setp.le.s32 	%p27, %r43, %r95;
	or.pred  	%p28, %p26, %p27;
	@%p28 bra 	$L__BB0_41;
	mul.wide.u32 	%rd34, %r95, 4;
	add.s64 	%rd35, %rd6, %rd34;
	mov.b32 	%r69, 2147483647;
	st.global.u32 	[%rd35], %r69;
$L__BB0_41:
	setp.ge.s32 	%p29, %r4, %r42;
	@%p29 bra 	$L__BB0_60;
	cvt.rn.f64.u32 	%fd33, %r2;
	rcp.rn.f64 	%fd1, %fd33;
	mul.f64 	%fd2, %fd1, 0dC00921FB54442D18;
	fma.rn.f64 	%fd34, %fd2, 0d3FF71547652B82FE, 0d4338000000000000;
	{
	.reg .b32 %temp; 
	mov.b64 	{%r22, %temp}, %fd34;
	}
	mov.f64 	%fd35, 0dC338000000000000;
	add.rn.f64 	%fd36, %fd34, %fd35;
	fma.rn.f64 	%fd37, %fd36, 0dBFE62E42FEFA39EF, %fd2;
	fma.rn.f64 	%fd38, %fd36, 0dBC7ABC9E3B39803F, %fd37;
	fma.rn.f64 	%fd39, %fd38, 0d3E5ADE1569CE2BDF, 0d3E928AF3FCA213EA;
	fma.rn.f64 	%fd40, %fd39, %fd38, 0d3EC71DEE62401315;
	fma.rn.f64 	%fd41, %fd40, %fd38, 0d3EFA01997C89EB71;
	fma.rn.f64 	%fd42, %fd41, %fd38, 0d3F2A01A014761F65;
	fma.rn.f64 	%fd43, %fd42, %fd38, 0d3F56C16C1852B7AF;
	fma.rn.f64 	%fd44, %fd43, %fd38, 0d3F81111111122322;
	fma.rn.f64 	%fd45, %fd44, %fd38, 0d3FA55555555502A1;
	fma.rn.f64 	%fd46, %fd45, %fd38, 0d3FC5555555555511;
	fma.rn.f64 	%fd47, %fd46, %fd38, 0d3FE000000000000B;
	fma.rn.f64 	%fd48, %fd47, %fd38, 0d3FF0000000000000;
	fma.rn.f64 	%fd49, %fd48, %fd38, 0d3FF0000000000000;
	{
	.reg .b32 %temp; 
	mov.b64 	{%r23, %temp}, %fd49;
	}
	{
	.reg .b32 %temp; 
	mov.b64 	{%temp, %r24}, %fd49;
	}
	shl.b32 	%r70, %r22, 20;
	add.s32 	%r71, %r70, %r24;
	mov.b64 	%fd109, {%r23, %r71};
	{
	.reg .b32 %temp; 
	mov.b64 	{%temp, %r72}, %fd2;
	}
	mov.b32 	%f4, %r72;
	abs.f32 	%f1, %f4;
	setp.lt.f32 	%p30, %f1, 0f4086232B;
	@%p30 bra 	$L__BB0_45;
	setp.lt.f64 	%p31, %fd2, 0d0000000000000000;
	add.f64 	%fd50, %fd2, 0d7FF0000000000000;
	selp.f64 	%fd109, 0d0000000000000000, %fd50, %p31;
	setp.geu.f32 	%p32, %f1, 0f40874800;
	@%p32 bra 	$L__BB0_45;
	shr.u32 	%r73, %r22, 31;
	add.s32 	%r74, %r22, %r73;
	shr.s32 	%r75, %r74, 1;
	shl.b32 	%r76, %r75, 20;
	add.s32 	%r77, %r24, %r76;
	mov.b64 	%fd51, {%r23, %r77};
	sub.s32 	%r78, %r22, %r75;
	shl.b32 	%r79, %r78, 20;
	add.s32 	%r80, %r79, 1072693248;
	mov.b32 	%r81, 0;
	mov.b64 	%fd52, {%r81, %r80};
	mul.f64 	%fd109, %fd52, %fd51;
$L__BB0_45:
	mul.f64 	%fd7, %fd1, 0d4015D7215129D64A;
	setp.neu.f64 	%p33, %fd7, 0d7FF0000000000000;
	@%p33 bra 	$L__BB0_47;
	mov.f64 	%fd58, 0d0000000000000000;
	mov.f64 	%fd59, 0d7FF0000000000000;
	mul.rn.f64 	%fd111, %fd59, %fd58;
	mov.b32 	%r98, 1;
	bra.uni 	$L__BB0_50;
$L__BB0_47:
	mul.f64 	%fd53, %fd7, 0d3FE45F306DC9C883;
	cvt.rni.s32.f64 	%r97, %fd53;
	cvt.rn.f64.s32 	%fd54, %r97;
	fma.rn.f64 	%fd55, %fd54, 0dBFF921FB54442D18, %fd7;
	fma.rn.f64 	%fd56, %fd54, 0dBC91A62633145C00, %fd55;
	fma.rn.f64 	%fd111, %fd54, 0dB97B839A252049C0, %fd56;
	setp.ltu.f64 	%p34, %fd7, 0d41E0000000000000;
	@%p34 bra 	$L__BB0_49;
	{ // callseq 0, 0
	.param .b64 param0;
	st.param.f64 	[param0], %fd7;
	.param .align 16 .b8 retval0[16];
	call.uni (retval0), 
	__internal_trig_reduction_slowpathd, 
	(
	param0
	);
	ld.param.f64 	%fd111, [retval0];
	ld.param.b32 	%r97, [retval0+8];
	} // callseq 0
$L__BB0_49:
	add.s32 	%r98, %r97, 1;
$L__BB0_50:
	shl.b32 	%r84, %r98, 6;
	cvt.u64.u32 	%rd36, %r84;
	and.b64  	%rd37, %rd36, 64;
	mov.u64 	%rd38, __cudart_sin_cos_coeffs;
	add.s64 	%rd39, %rd38, %rd37;
	mul.rn.f64 	%fd60, %fd111, %fd111;
	and.b32  	%r85, %r98, 1;
	setp.eq.b32 	%p35, %r85, 1;
	selp.f64 	%fd61, 0dBDA8FF8320FD8164, 0d3DE5DB65F9785EBA, %p35;
	ld.global.nc.v2.f64 	{%fd62, %fd63}, [%rd39];
	fma.rn.f64 	%fd64, %fd61, %fd60, %fd62;
	fma.rn.f64 	%fd65, %fd64, %fd60, %fd63;
	ld.global.nc.v2.f64 	{%fd66, %fd67}, [%rd39+16];
	fma.rn.f64 	%fd68, %fd65, %fd60, %fd66;
	fma.rn.f64 	%fd69, %fd68, %fd60, %fd67;
	ld.global.nc.v2.f64 	{%fd70, %fd71}, [%rd39+32];
	fma.rn.f64 	%fd72, %fd69, %fd60, %fd70;
	fma.rn.f64 	%fd73, %fd72, %fd60, %fd71;
	fma.rn.f64 	%fd74, %fd73, %fd111, %fd111;
	fma.rn.f64 	%fd75, %fd73, %fd60, 0d3FF0000000000000;
	selp.f64 	%fd76, %fd75, %fd74, %p35;
	and.b32  	%r86, %r98, 2;
	setp.eq.s32 	%p36, %r86, 0;
	mov.f64 	%fd77, 0d0000000000000000;
	sub.f64 	%fd78, %fd77, %fd76;
	selp.f64 	%fd79, %fd76, %fd78, %p36;
	add.f64 	%fd80, %fd109, %fd109;
	mul.f64 	%fd81, %fd80, %fd79;
	mul.f64 	%fd82, %fd109, %fd109;
	mul.f64 	%fd13, %fd82, %fd82;
	mov.f64 	%fd83, 0d3FF0000000000000;
	sub.f64 	%fd84, %fd83, %fd13;
	sub.f64 	%fd85, %fd84, %fd81;
	mul.f64 	%fd86, %fd82, %fd81;
	add.f64 	%fd14, %fd85, %fd86;
	add.f64 	%fd15, %fd82, %fd81;
	neg.f64 	%fd87, %fd82;
	sub.f64 	%fd16, %fd87, %fd86;
	mul.wide.u32 	%rd40, %r4, 4;
	add.s64 	%rd9, %rd1, %rd40;
	ld.global.nc.f32 	%f5, [%rd9];
	cvt.f64.f32 	%fd114, %f5;
	add.s64 	%rd10, %rd6, %rd40;
	st.global.f32 	[%rd10], %f5;
	add.s32 	%r87, %r4, 1;
	setp.ge.s32 	%p37, %r87, %r42;
	@%p37 bra 	$L__BB0_60;
	ld.global.nc.f32 	%f2, [%rd9+4];
	st.global.f32 	[%rd10+4], %f2;
	add.s32 	%r88, %r4, 2;
	setp.ge.s32 	%p38, %r88, %r42;
	@%p38 bra 	$L__BB0_60;
	ld.global.nc.f32 	%f3, [%rd9+8];
	st.global.f32 	[%rd10+8], %f3;
	add.s32 	%r101, %r4, 3;
	setp.ge.s32 	%p39, %r101, %r42;
	@%p39 bra 	$L__BB0_60;
	cvt.f64.f32 	%fd112, %f3;
	cvt.f64.f32 	%fd113, %f2;
	sub.s32 	%r89, %r42, %r4;
	add.s32 	%r90, %r89, 1;
	and.b32  	%r31, %r90, 3;
	setp.eq.s32 	%p40, %r31, 0;
	@%p40 bra 	$L__BB0_57;
	add.s64 	%rd43, %rd31, %rd40;
	add.s64 	%rd44, %rd43, %rd2;
	add.s64 	%rd55, %rd44, 12;
	add.s64 	%rd45, %rd40, %rd1;
	add.s64 	%rd54, %rd45, 12;
	neg.s32 	%r99, %r31;
	mov.u32 	%r100, %r4;
$L__BB0_55:
	.pragma "nounroll";
	mov.f64 	%fd21, %fd113;
	mov.f64 	%fd113, %fd112;
	ld.global.nc.f32 	%f6, [%rd54];
	cvt.f64.f32 	%fd88, %f6;
	mul.f64 	%fd89, %fd14, %fd88;
	fma.rn.f64 	%fd90, %fd15, %fd113, %fd89;
	fma.rn.f64 	%fd91, %fd16, %fd21, %fd90;
	fma.rn.f64 	%fd112, %fd13, %fd114, %fd91;
	cvt.rn.f32.f64 	%f7, %fd112;
	st.global.f32 	[%rd55], %f7;
	add.s32 	%r100, %r100, 1;
	add.s64 	%rd55, %rd55, 4;
	add.s64 	%rd54, %rd54, 4;
	add.s32 	%r99, %r99, 1;
	setp.ne.s32 	%p41, %r99, 0;
	mov.f64 	%fd114, %fd21;
	@%p41 bra 	$L__BB0_55;
	add.s32 	%r101, %r100, 3;
	mov.f64 	%fd114, %fd21;
$L__BB0_57:
	sub.s32 	%r91, %r42, %r4;
	add.s32 	%r92, %r91, -4;
	setp.lt.u32 	%p42, %r92, 3;
	@%p42 bra 	$L__BB0_60;
	ld.param.u64 	%rd52, [supersmoother_3_pole_batch_f32_param_0];
	sub.s32 	%r102, %r101, %r42;
	mul.wide.u32 	%rd46, %r101, 4;
	cvta.to.global.u64 	%rd47, %rd52;
	add.s64 	%rd48, %rd46, %rd47;
	add.s64 	%rd57, %rd48, 8;
	add.s64 	%rd50, %rd31, %rd46;
	add.s64 	%rd51, %rd50, %rd2;
	add.s64 	%rd56, %rd51, 8;
$L__BB0_59:
	ld.global.nc.f32 	%f8, [%rd57+-8];
	cvt.f64.f32 	%fd92, %f8;
	mul.f64 	%fd93, %fd14, %fd92;
	fma.rn.f64 	%fd94, %fd15, %fd112, %fd93;
	fma.rn.f64 	%fd95, %fd16, %fd113, %fd94;
	fma.rn.f64 	%fd96, %fd13, %fd114, %fd95;
	cvt.rn.f32.f64 	%f9, %fd96;
	st.global.f32 	[%rd56+-8], %f9;
	ld.global.nc.f32 	%f10, [%rd57+-4];
	cvt.f64.f32 	%fd97, %f10;
	mul.f64 	%fd98, %fd14, %fd97;
	fma.rn.f64 	%fd99, %fd15, %fd96, %fd98;
	fma.rn.f64 	%fd100, %fd16, %fd112, %fd99;
	fma.rn.f64 	%fd114, %fd13, %fd113, %fd100;
	cvt.rn.f32.f64 	%f11, %fd114;
	st.global.f32 	[%rd56+-4], %f11;
	ld.global.nc.f32 	%f12, [%rd57];
	cvt.f64.f32 	%fd101, %f12;
	mul.f64 	%fd102, %fd14, %fd101;
	fma.rn.f64 	%fd103, %fd15, %fd114, %fd102;
	fma.rn.f64 	%fd104, %fd16, %fd96, %fd103;
	fma.rn.f64 	%fd113, %fd13, %fd112, %fd104;
	cvt.rn.f32.f64 	%f13, %fd113;
	st.global.f32 	[%rd56], %f13;
	ld.global.nc.f32 	%f14, [%rd57+4];
	cvt.f64.f32 	%fd105, %f14;
	mul.f64 	%fd106, %fd14, %fd105;
	fma.rn.f64 	%fd107, %fd15, %fd113, %fd106;
	fma.rn.f64 	%fd108, %fd16, %fd114, %fd107;
	fma.rn.f64 	%fd112, %fd13, %fd96, %fd108;
	cvt.rn.f32.f64 	%f15, %fd112;
	st.global.f32 	[%rd56+4], %f15;
	add.s32 	%r102, %r102, 4;
	add.s64 	%rd57, %rd57, 16;
	add.s64 	%rd56, %rd56, 16;
	setp.ne.s32 	%p43, %r102, 0;
	@%p43 bra 	$L__BB0_59;
$L__BB0_60:
	ret;

}
	// .globl	supersmoother_3_pole_many_series_one_param_time_major_f32
.visible .entry supersmoother_3_pole_many_series_one_param_time_major_f32(
	.param .u64 .ptr .align 1 supersmoother_3_pole_many_series_one_param_time_major_f32_param_0,
	.param .u32 supersmoother_3_pole_many_series_one_param_time_major_f32_param_1,
	.param .u32 supersmoother_3_pole_many_series_one_param_time_major_f32_param_2,
	.param .u32 supersmoother_3_pole_many_series_one_param_time_major_f32_param_3,
	.param .u64 .ptr .align 1 supersmoother_3_pole_many_series_one_param_time_major_f32_param_4,
	.param .u64 .ptr .align 1 supersmoother_3_pole_many_series_one_param_time_major_f32_param_5
)
{
	.reg .pred 	%p<43>;
	.reg .b32 	%r<166>;
	.reg .b32 	%f<16>;
	.reg .b64 	%rd<69>;
	.reg .b64 	%fd<121>;

	ld.param.u64 	%rd3, [supersmoother_3_pole_many_series_one_param_time_major_f32_param_0];
	ld.param.u32 	%r86, [supersmoother_3_pole_many_series_one_param_time_major_f32_param_1];
	ld.param.u32 	%r87, [supersmoother_3_pole_many_series_one_param_time_major_f32_param_2];
	ld.param.u32 	%r88, [supersmoother_3_pole_many_series_one_param_time_major_f32_param_3];
	ld.param.u64 	%rd4, [supersmoother_3_pole_many_series_one_param_time_major_f32_param_4];
	ld.param.u64 	%rd5, [supersmoother_3_pole_many_series_one_param_time_major_f32_param_5];
	mov.u32 	%r1, %ctaid.x;
	setp.ge.s32 	%p1, %r1, %r87;
	mov.u32 	%r89, %tid.x;
	setp.ne.s32 	%p2, %r89, 0;
	or.pred  	%p3, %p2, %p1;
	@%p3 bra 	$L__BB1_61;
	cvta.to.global.u64 	%rd6, %rd4;
	cvta.to.global.u64 	%rd7, %rd3;
	cvta.to.global.u64 	%rd8, %rd5;
	mul.wide.u32 	%rd9, %r1, 4;
	add.s64 	%rd10, %rd6, %rd9;
	ld.global.nc.u32 	%r2, [%rd10];
	add.s64 	%rd1, %rd7, %rd9;
	add.s64 	%rd2, %rd8, %rd9;
	min.s32 	%r90, %r86, %r88;
	setp.lt.s32 	%p4, %r90, 1;
	@%p4 bra 	$L__BB1_61;
	max.s32 	%r159, %r2, 0;
	add.s32 	%r92, %r88, -1;
	and.b32  	%r4, %r88, 7;
	setp.lt.u32 	%p5, %r92, 7;
	mov.b32 	%r153, 0;
	@%p5 bra 	$L__BB1_21;
	and.b32  	%r153, %r88, 2147483640;
	shl.b32 	%r6, %r87, 3;
	shl.b32 	%r149, %r87, 1;
	mul.lo.s32 	%r148, %r87, 3;
	shl.b32 	%r147, %r87, 2;
	mul.lo.s32 	%r146, %r87, 5;
	mul.lo.s32 	%r145, %r87, 6;
	mul.lo.s32 	%r144, %r87, 7;
	mov.b32 	%r143, 0;
	mov.u32 	%r150, %r87;
	mov.u32 	%r151, %r143;
$L__BB1_4:
	.pragma "nounroll";
	setp.le.s32 	%p6, %r2, %r151;
	@%p6 bra 	$L__BB1_6;
	mul.wide.s32 	%rd11, %r143, 4;
	add.s64 	%rd12, %rd2, %rd11;
	mov.b32 	%r94, 2147483647;
	st.global.u32 	[%rd12], %r94;
$L__BB1_6:
	add.s32 	%r22, %r151, 1;
	setp.le.s32 	%p7, %r2, %r22;
	@%p7 bra 	$L__BB1_8;
	mul.wide.s32 	%rd13, %r150, 4;
	add.s64 	%rd14, %rd2, %rd13;
	mov.b32 	%r95, 2147483647;
	st.global.u32 	[%rd14], %r95;
$L__BB1_8:
	add.s32 	%r23, %r22, 1;
	setp.le.s32 	%p8, %r2, %r23;
	@%p8 bra 	$L__BB1_10;
	mul.wide.s32 	%rd15, %r149, 4;
	add.s64 	%rd16, %rd2, %rd15;
	mov.b32 	%r96, 2147483647;
	st.global.u32 	[%rd16], %r96;
$L__BB1_10:
	add.s32 	%r24, %r23, 1;
	setp.le.s32 	%p9, %r2, %r24;
	@%p9 bra 	$L__BB1_12;
	mul.wide.s32 	%rd17, %r148, 4;
	add.s64 	%rd18, %rd2, %rd17;
	mov.b32 	%r97, 2147483647;
	st.global.u32 	[%rd18], %r97;
$L__BB1_12:
	add.s32 	%r25, %r24, 1;
	setp.le.s32 	%p10, %r2, %r25;
	@%p10 bra 	$L__BB1_14;
	mul.wide.s32 	%rd19, %r147, 4;
	add.s64 	%rd20, %rd2, %rd19;
	mov.b32 	%r98, 2147483647;
	st.global.u32 	[%rd20], %r98;
$L__BB1_14:
	add.s32 	%r26, %r25, 1;
	setp.le.s32 	%p11, %r2, %r26;
	@%p11 bra 	$L__BB1_16;
	mul.wide.s32 	%rd21, %r146, 4;
	add.s64 	%rd22, %rd2, %rd21;
	mov.b32 	%r99, 2147483647;
	st.global.u32 	[%rd22], %r99;
$L__BB1_16:
	add.s32 	%r27, %r26, 1;
	setp.le.s32 	%p12, %r2, %r27;
	@%p12 bra 	$L__BB1_18;
	mul.wide.s32 	%rd23, %r145, 4;
	add.s64 	%rd24, %rd2, %rd23;
	mov.b32 	%r100, 2147483647;
	st.global.u32 	[%rd24], %r100;
$L__BB1_18:
	add.s32 	%r28, %r27, 1;
	setp.le.s32 	%p13, %r2, %r28;
	@%p13 bra 	$L__BB1_20;
	mul.wide.s32 	%rd25, %r144, 4;
	add.s64 	%rd26, %rd2, %rd25;
	mov.b32 	%r101, 2147483647;
	st.global.u32 	[%rd26], %r101;
$L__BB1_20:
	add.s32 	%r150, %r150, %r6;
	add.s32 	%r149, %r149, %r6;
	add.s32 	%r148, %r148, %r6;
	add.s32 	%r147, %r147, %r6;
	add.s32 	%r146, %r146, %r6;
	add.s32 	%r145, %r145, %r6;
	add.s32 	%r144, %r144, %r6;
	add.s32 	%r143, %r143, %r6;
	add.s32 	%r151, %r28, 1;
	setp.ne.s32 	%p14, %r151, %r153;
	@%p14 bra 	$L__BB1_4;
$L__BB1_21:
	setp.eq.s32 	%p15, %r4, 0;
	@%p15 bra 	$L__BB1_42;
	and.b32  	%r39, %r88, 3;
	setp.lt.u32 	%p16, %r4, 4;
	@%p16 bra 	$L__BB1_32;
	mul.lo.s32 	%r40, %r153, %r87;
	setp.le.s32 	%p17, %r2, %r153;
	@%p17 bra 	$L__BB1_25;
	mul.wide.s32 	%rd27, %r40, 4;
	add.s64 	%rd28, %rd2, %rd27;
	mov.b32 	%r102, 2147483647;
	st.global.u32 	[%rd28], %r102;
$L__BB1_25:
	add.s32 	%r103, %r153, 1;
	add.s32 	%r41, %r40, %r87;
	setp.le.s32 	%p18, %r2, %r103;
	@%p18 bra 	$L__BB1_27;
	mul.wide.s32 	%rd29, %r41, 4;
	add.s64 	%rd30, %rd2, %rd29;
	mov.b32 	%r104, 2147483647;
	st.global.u32 	[%rd30], %r104;
$L__BB1_27:
	add.s32 	%r105, %r153, 2;
	add.s32 	%r42, %r41, %r87;
	setp.le.s32 	%p19, %r2, %r105;
	@%p19 bra 	$L__BB1_29;
	mul.wide.s32 	%rd31, %r42, 4;
	add.s64 	%rd32, %rd2, %rd31;
	mov.b32 	%r106, 2147483647;
	st.global.u32 	[%rd32], %r106;
$L__BB1_29:
	add.s32 	%r107, %r153, 3;
	setp.le.s32 	%p20, %r2, %r107;
	@%p20 bra 	$L__BB1_31;
	add.s32 	%r108, %r42, %r87;
	mul.wide.s32 	%rd33, %r108, 4;
	add.s64 	%rd34, %rd2, %rd33;
	mov.b32 	%r109, 2147483647;
	st.global.u32 	[%rd34], %r109;
$L__BB1_31:
	add.s32 	%r153, %r153, 4;
$L__BB1_32:
	setp.eq.s32 	%p21, %r39, 0;
	@%p21 bra 	$L__BB1_42;
	setp.eq.s32 	%p22, %r39, 1;
	@%p22 bra 	$L__BB1_39;
	mul.lo.s32 	%r45, %r153, %r87;
	setp.le.s32 	%p23, %r2, %r153;
	@%p23 bra 	$L__BB1_36;
	mul.wide.s32 	%rd35, %r45, 4;
	add.s64 	%rd36, %rd2, %rd35;
	mov.b32 	%r110, 2147483647;
	st.global.u32 	[%rd36], %r110;
$L__BB1_36:
	add.s32 	%r111, %r153, 1;
	setp.le.s32 	%p24, %r2, %r111;
	@%p24 bra 	$L__BB1_38;
	add.s32 	%r112, %r45, %r87;
	mul.wide.s32 	%rd37, %r112, 4;
	add.s64 	%rd38, %rd2, %rd37;
	mov.b32 	%r113, 2147483647;
	st.global.u32 	[%rd38], %r113;
$L__BB1_38:
	add.s32 	%r153, %r153, 2;
$L__BB1_39:
	and.b32  	%r114, %r88, 1;
	setp.eq.b32 	%p25, %r114, 1;
	not.pred 	%p26, %p25;
	@%p26 bra 	$L__BB1_42;
	setp.le.s32 	%p27, %r2, %r153;
	@%p27 bra 	$L__BB1_42;
	mul.lo.s32 	%r115, %r153, %r87;
	mul.wide.s32 	%rd39, %r115, 4;
	add.s64 	%rd40, %rd2, %rd39;
	mov.b32 	%r116, 2147483647;
	st.global.u32 	[%rd40], %r116;
$L__BB1_42:
	setp.ge.s32 	%p28, %r159, %r88;
	@%p28 bra 	$L__BB1_61;
	cvt.rn.f64.u32 	%fd33, %r86;
	rcp.rn.f64 	%fd1, %fd33;
	mul.f64 	%fd2, %fd1, 0dC00921FB54442D18;
	fma.rn.f64 	%fd34, %fd2, 0d3FF71547652B82FE, 0d4338000000000000;
	{
	.reg .b32 %temp; 
	mov.b64 	{%r48, %temp}, %fd34;
	}
	mov.f64 	%fd35, 0dC338000000000000;
	add.rn.f64 	%fd36, %fd34, %fd35;
	fma.rn.f64 	%fd37, %fd36, 0dBFE62E42FEFA39EF, %fd2;
	fma.rn.f64 	%fd38, %fd36, 0dBC7ABC9E3B39803F, %fd37;
	fma.rn.f64 	%fd39, %fd38, 0d3E5ADE1569CE2BDF, 0d3E928AF3FCA213EA;
	fma.rn.f64 	%fd40, %fd39, %fd38, 0d3EC71DEE62401315;
	fma.rn.f64 	%fd41, %fd40, %fd38, 0d3EFA01997C89EB71;
	fma.rn.f64 	%fd42, %fd41, %fd38, 0d3F2A01A014761F65;
	fma.rn.f64 	%fd43, %fd42, %fd38, 0d3F56C16C1852B7AF;
	fma.rn.f64 	%fd44, %fd43, %fd38, 0d3F81111111122322;
	fma.rn.f64 	%fd45, %fd44, %fd38, 0d3FA55555555502A1;
	fma.rn.f64 	%fd46, %fd45, %fd38, 0d3FC5555555555511;
	fma.rn.f64 	%fd47, %fd46, %fd38, 0d3FE000000000000B;
	fma.rn.f64 	%fd48, %fd47, %fd38, 0d3FF0000000000000;
	fma.rn.f64 	%fd49, %fd48, %fd38, 0d3FF0000000000000;
	{
	.reg .b32 %temp; 
	mov.b64 	{%r49, %temp}, %fd49;
	}
	{
	.reg .b32 %temp; 
	mov.b64 	{%temp, %r50}, %fd49;
	}
	shl.b32 	%r117, %r48, 20;
	add.s32 	%r118, %r117, %r50;
	mov.b64 	%fd109, {%r49, %r118};
	{
	.reg .b32 %temp; 
	mov.b64 	{%temp, %r119}, %fd2;
	}
	mov.b32 	%f4, %r119;
	abs.f32 	%f1, %f4;
	setp.lt.f32 	%p29, %f1, 0f4086232B;
	@%p29 bra 	$L__BB1_46;
	setp.lt.f64 	%p30, %fd2, 0d0000000000000000;
	add.f64 	%fd50, %fd2, 0d7FF0000000000000;
	selp.f64 	%fd109, 0d0000000000000000, %fd50, %p30;
	setp.geu.f32 	%p31, %f1, 0f40874800;
	@%p31 bra 	$L__BB1_46;
	shr.u32 	%r120, %r48, 31;
	add.s32 	%r121, %r48, %r120;
	shr.s32 	%r122, %r121, 1;
	shl.b32 	%r123, %r122, 20;
	add.s32 	%r124, %r50, %r123;
	mov.b64 	%fd51, {%r49, %r124};
	sub.s32 	%r125, %r48, %r122;
	shl.b32 	%r126, %r125, 20;
	add.s32 	%r127, %r126, 1072693248;
	mov.b32 	%r128, 0;
	mov.b64 	%fd52, {%r128, %r127};
	mul.f64 	%fd109, %fd52, %fd51;
$L__BB1_46:
	mul.f64 	%fd7, %fd1, 0d4015D7215129D64A;
	setp.neu.f64 	%p32, %fd7, 0d7FF0000000000000;
	@%p32 bra 	$L__BB1_48;
	mov.f64 	%fd58, 0d0000000000000000;
	mov.f64 	%fd59, 0d7FF0000000000000;
	mul.rn.f64 	%fd111, %fd59, %fd58;
	mov.b32 	%r156, 1;
	bra.uni 	$L__BB1_51;
$L__BB1_48:
	mul.f64 	%fd53, %fd7, 0d3FE45F306DC9C883;
	cvt.rni.s32.f64 	%r155, %fd53;
	cvt.rn.f64.s32 	%fd54, %r155;
	fma.rn.f64 	%fd55, %fd54, 0dBFF921FB54442D18, %fd7;
	fma.rn.f64 	%fd56, %fd54, 0dBC91A62633145C00, %fd55;
	fma.rn.f64 	%fd111, %fd54, 0dB97B839A252049C0, %fd56;
	setp.ltu.f64 	%p33, %fd7, 0d41E0000000000000;
	@%p33 bra 	$L__BB1_50;
	{ // callseq 1, 0
	.param .b64 param0;
	st.param.f64 	[param0], %fd7;
	.param .align 16 .b8 retval0[16];
	call.uni (retval0), 
	__internal_trig_reduction_slowpathd, 
	(
	param0
	);
	ld.param.f64 	%fd111, [retval0];
	ld.param.b32 	%r155, [retval0+8];
	} // callseq 1
$L__BB1_50:
	add.s32 	%r156, %r155, 1;
$L__BB1_51:
	shl.b32 	%r131, %r156, 6;
	cvt.u64.u32 	%rd41, %r131;
	and.b64  	%rd42, %rd41, 64;
	mov.u64 	%rd43, __cudart_sin_cos_coeffs;
	add.s64 	%rd44, %rd43, %rd42;
	mul.rn.f64 	%fd60, %fd111, %fd111;
	and.b32  	%r132, %r156, 1;
	setp.eq.b32 	%p34, %r132, 1;
	selp.f64 	%fd61, 0dBDA8FF8320FD8164, 0d3DE5DB65F9785EBA, %p34;
	ld.global.nc.v2.f64 	{%fd62, %fd63}, [%rd44];
	fma.rn.f64 	%fd64, %fd61, %fd60, %fd62;
	fma.rn.f64 	%fd65, %fd64, %fd60, %fd63;
	ld.global.nc.v2.f64 	{%fd66, %fd67}, [%rd44+16];
	fma.rn.f64 	%fd68, %fd65, %fd60, %fd66;
	fma.rn.f64 	%fd69, %fd68, %fd60, %fd67;
	ld.global.nc.v2.f64 	{%fd70, %fd71}, [%rd44+32];
	fma.rn.f64 	%fd72, %fd69, %fd60, %fd70;
	fma.rn.f64 	%fd73, %fd72, %fd60, %fd71;
	fma.rn.f64 	%fd74, %fd73, %fd111, %fd111;
	fma.rn.f64 	%fd75, %fd73, %fd60, 0d3FF0000000000000;
	selp.f64 	%fd76, %fd75, %fd74, %p34;
	and.b32  	%r133, %r156, 2;
	setp.eq.s32 	%p35, %r133, 0;
	mov.f64 	%fd77, 0d0000000000000000;
	sub.f64 	%fd78, %fd77, %fd76;
	selp.f64 	%fd79, %fd76, %fd78, %p35;
	add.f64 	%fd80, %fd109, %fd109;
	mul.f64 	%fd81, %fd80, %fd79;
	mul.f64 	%fd82, %fd109, %fd109;
	mul.f64 	%fd13, %fd82, %fd82;
	mov.f64 	%fd83, 0d3FF0000000000000;
	sub.f64 	%fd84, %fd83, %fd13;
	sub.f64 	%fd85, %fd84, %fd81;
	mul.f64 	%fd86, %fd82, %fd81;
	add.f64 	%fd14, %fd85, %fd86;
	add.f64 	%fd15, %fd82, %fd81;
	neg.f64 	%fd87, %fd82;
	sub.f64 	%fd16, %fd87, %fd86;
	mul.lo.s32 	%r56, %r159, %r87;
	mul.wide.u32 	%rd45, %r56, 4;
	add.s64 	%rd46, %rd1, %rd45;
	ld.global.nc.f32 	%f5, [%rd46];
	cvt.f64.f32 	%fd114, %f5;
	add.s64 	%rd47, %rd2, %rd45;
	st.global.f32 	[%rd47], %f5;
	add.s32 	%r134, %r159, 1;
	setp.ge.s32 	%p36, %r134, %r88;
	@%p36 bra 	$L__BB1_61;
	add.s32 	%r57, %r56, %r87;
	mul.wide.u32 	%rd48, %r57, 4;
	add.s64 	%rd49, %rd1, %rd48;
	ld.global.nc.f32 	%f2, [%rd49];
	add.s64 	%rd50, %rd2, %rd48;
	st.global.f32 	[%rd50], %f2;
	add.s32 	%r135, %r159, 2;
	setp.ge.s32 	%p37, %r135, %r88;
	@%p37 bra 	$L__BB1_61;
	add.s32 	%r136, %r57, %r87;
	mul.wide.u32 	%rd51, %r136, 4;
	add.s64 	%rd52, %rd1, %rd51;
	ld.global.nc.f32 	%f3, [%rd52];
	add.s64 	%rd53, %rd2, %rd51;
	st.global.f32 	[%rd53], %f3;
	add.s32 	%r160, %r159, 3;
	setp.ge.s32 	%p38, %r160, %r88;
	@%p38 bra 	$L__BB1_61;
	cvt.f64.f32 	%fd112, %f3;
	cvt.f64.f32 	%fd113, %f2;
	sub.s32 	%r137, %r88, %r159;
	add.s32 	%r138, %r137, 1;
	and.b32  	%r59, %r138, 3;
	setp.eq.s32 	%p39, %r59, 0;
	@%p39 bra 	$L__BB1_58;
	mul.lo.s32 	%r158, %r87, %r160;
	neg.s32 	%r157, %r59;
$L__BB1_56:
	.pragma "nounroll";
	mov.f64 	%fd21, %fd113;
	mov.f64 	%fd113, %fd112;
	mul.wide.u32 	%rd54, %r158, 4;
	add.s64 	%rd55, %rd1, %rd54;
	ld.global.nc.f32 	%f6, [%rd55];
	cvt.f64.f32 	%fd88, %f6;
	mul.f64 	%fd89, %fd14, %fd88;
	fma.rn.f64 	%fd90, %fd15, %fd113, %fd89;
	fma.rn.f64 	%fd91, %fd16, %fd21, %fd90;
	fma.rn.f64 	%fd112, %fd13, %fd114, %fd91;
	cvt.rn.f32.f64 	%f7, %fd112;
	add.s64 	%rd56, %rd2, %rd54;
	st.global.f32 	[%rd56], %f7;
	add.s32 	%r159, %r159, 1;
	add.s32 	%r158, %r158, %r87;
	add.s32 	%r157, %r157, 1;
	setp.ne.s32 	%p40, %r157, 0;
	mov.f64 	%fd114, %fd21;
	@%p40 bra 	$L__BB1_56;
	add.s32 	%r160, %r159, 3;
	mov.f64 	%fd114, %fd21;
$L__BB1_58:
	add.s32 	%r140, %r137, -4;
	setp.lt.u32 	%p41, %r140, 3;
	@%p41 bra 	$L__BB1_61;
	sub.s32 	%r165, %r160, %r88;
	mul.lo.s32 	%r161, %r160, %r87;
	add.s32 	%r164, %r161, %r87;
	shl.b32 	%r72, %r87, 2;
	add.s32 	%r141, %r160, 2;
	mul.lo.s32 	%r163, %r87, %r141;
	add.s32 	%r142, %r160, 3;
	mul.lo.s32 	%r162, %r87, %r142;
$L__BB1_60:
	mul.wide.u32 	%rd57, %r161, 4;
	add.s64 	%rd58, %rd1, %rd57;
	ld.global.nc.f32 	%f8, [%rd58];
	cvt.f64.f32 	%fd92, %f8;
	mul.f64 	%fd93, %fd14, %fd92;
	fma.rn.f64 	%fd94, %fd15, %fd112, %fd93;
	fma.rn.f64 	%fd95, %fd16, %fd113, %fd94;
	fma.rn.f64 	%fd96, %fd13, %fd114, %fd95;
	cvt.rn.f32.f64 	%f9, %fd96;
	add.s64 	%rd59, %rd2, %rd57;
	st.global.f32 	[%rd59], %f9;
	mul.wide.u32 	%rd60, %r164, 4;
	add.s64 	%rd61, %rd1, %rd60;
	ld.global.nc.f32 	%f10, [%rd61];
	cvt.f64.f32 	%fd97, %f10;
	mul.f64 	%fd98, %fd14, %fd97;
	fma.rn.f64 	%fd99, %fd15, %fd96, %fd98;
	fma.rn.f64 	%fd100, %fd16, %fd112, %fd99;
	fma.rn.f64 	%fd114, %fd13, %fd113, %fd100;
	cvt.rn.f32.f64 	%f11, %fd114;
	add.s64 	%rd62, %rd2, %rd60;
	st.global.f32 	[%rd62], %f11;
	mul.wide.u32 	%rd63, %r163, 4;
	add.s64 	%rd64, %rd1, %rd63;
	ld.global.nc.f32 	%f12, [%rd64];
	cvt.f64.f32 	%fd101, %f12;
	mul.f64 	%fd102, %fd14, %fd101;
	fma.rn.f64 	%fd103, %fd15, %fd114, %fd102;
	fma.rn.f64 	%fd104, %fd16, %fd96, %fd103;
	fma.rn.f64 	%fd113, %fd13, %fd112, %fd104;
	cvt.rn.f32.f64 	%f13, %fd113;
	add.s64 	%rd65, %rd2, %rd63;
	st.global.f32 	[%rd65], %f13;
	mul.wide.u32 	%rd66, %r162, 4;
	add.s64 	%rd67, %rd1, %rd66;
	ld.global.nc.f32 	%f14, [%rd67];
	cvt.f64.f32 	%fd105, %f14;
	mul.f64 	%fd106, %fd14, %fd105;
	fma.rn.f64 	%fd107, %fd15, %fd113, %fd106;
	fma.rn.f64 	%fd108, %fd16, %fd114, %fd107;
	fma.rn.f64 	%fd112, %fd13, %fd96, %fd108;
	cvt.rn.f32.f64 	%f15, %fd112;
	add.s64 	%rd68, %rd2, %rd66;
	st.global.f32 	[%rd68], %f15;
	add.s32 	%r165, %r165, 4;
	add.s32 	%r164, %r164, %r72;
	add.s32 	%r163, %r163, %r72;
	add.s32 	%r162, %r162, %r72;
	add.s32 	%r161, %r161, %r72;
	setp.ne.s32 	%p42, %r165, 0;
	@%p42 bra 	$L__BB1_60;
$L__BB1_61:
	ret;

}
.func  (.param .align 16 .b8 func_retval0[16]) __internal_trig_reduction_slowpathd(
	.param .b64 __internal_trig_reduction_slowpathd_param_0
)
{
	.local .align 8 .b8 	__local_depot2[40];
	.reg .b64 	%SP;
	.reg .b64 	%SPL;
	.reg .pred 	%p<10>;
	.reg .b32 	%r<47>;
	.reg .b64 	%rd<74>;
	.reg .b64 	%fd<5>;

	mov.u64 	%SPL, __local_depot2;
	ld.param.f64 	%fd4, [__internal_trig_reduction_slowpathd_param_0];
	add.u64 	%rd1, %SPL, 0;
	{
	.reg .b32 %temp; 
	mov.b64 	{%temp, %r1}, %fd4;
	}
	shr.u32 	%r2, %r1, 20;
	and.b32  	%r3, %r2, 2047;
	setp.eq.s32 	%p1, %r3, 2047;
	mov.b32 	%r46, 0;
	@%p1 bra 	$L__BB2_9;
	add.s32 	%r20, %r3, -1024;
	mov.b64 	%rd20, %fd4;
	shl.b64 	%rd2, %rd20, 11;
	shr.u32 	%r4, %r20, 6;
	sub.s32 	%r45, 15, %r4;
	sub.s32 	%r21, 19, %r4;
	setp.lt.u32 	%p2, %r20, 128;
	selp.b32 	%r6, 18, %r21, %p2;
	setp.ge.s32 	%p3, %r45, %r6;
	mov.b64 	%rd70, 0;
	@%p3 bra 	$L__BB2_4;
	add.s32 	%r23, %r6, %r4;
	neg.s32 	%r43, %r23;
	or.b64  	%rd3, %rd2, -9223372036854775808;
	mov.b64 	%rd70, 0;
	mov.b32 	%r42, 0;
	mov.u64 	%rd25, __cudart_i2opi_d;
	mov.u32 	%r44, %r45;
$L__BB2_3:
	.pragma "nounroll";
	mul.wide.s32 	%rd22, %r42, 8;
	add.s64 	%rd23, %rd1, %rd22;
	mul.wide.s32 	%rd24, %r44, 8;
	add.s64 	%rd26, %rd25, %rd24;
	ld.global.nc.u64 	%rd27, [%rd26];
	{
	.reg .u32 %r0, %r1, %r2, %r3, %alo, %ahi, %blo, %bhi, %clo, %chi;
	mov.b64 	{%alo,%ahi}, %rd27;
	mov.b64 	{%blo,%bhi}, %rd3;
	mov.b64 	{%clo,%chi}, %rd70;
	mad.lo.cc.u32 	%r0, %alo, %blo, %clo;
	madc.hi.cc.u32 	%r1, %alo, %blo, %chi;
	madc.hi.u32 	%r2, %alo, %bhi, 0;
	mad.lo.cc.u32 	%r1, %alo, %bhi, %r1;
	madc.hi.cc.u32 	%r2, %ahi, %blo, %r2;
	madc.hi.u32 	%r3, %ahi, %bhi, 0;
	mad.lo.cc.u32 	%r1, %ahi, %blo, %r1;
	madc.lo.cc.u32 	%r2, %ahi, %bhi, %r2;
	addc.u32 	%r3, %r3, 0;
	mov.b64 	%rd28, {%r0,%r1};
	mov.b64 	%rd70, {%r2,%r3};
	}
	st.local.u64 	[%rd23], %rd28;
	add.s32 	%r44, %r44, 1;
	add.s32 	%r43, %r43, 1;
	add.s32 	%r42, %r42, 1;
	setp.ne.s32 	%p4, %r43, -15;
	mov.u32 	%r45, %r6;
	@%p4 bra 	$L__BB2_3;
$L__BB2_4:
	cvt.s64.s32 	%rd29, %r45;
	cvt.u64.u32 	%rd30, %r4;
	add.s64 	%rd31, %rd30, %rd29;
	shl.b64 	%rd32, %rd31, 3;
	add.s64 	%rd33, %rd1, %rd32;
	st.local.u64 	[%rd33+-120], %rd70;
	and.b32  	%r15, %r2, 63;
	ld.local.u64 	%rd72, [%rd1+16];
	ld.local.u64 	%rd71, [%rd1+24];
	setp.eq.s32 	%p5, %r15, 0;
	@%p5 bra 	$L__BB2_6;
	shl.b64 	%rd34, %rd71, %r15;
	shr.u64 	%rd35, %rd72, 1;
	xor.b32  	%r24, %r15, 63;
	shr.u64 	%rd36, %rd35, %r24;
	or.b64  	%rd71, %rd34, %rd36;
	ld.local.u64 	%rd37, [%rd1+8];
	shl.b64 	%rd38, %rd72, %r15;
	shr.u64 	%rd39, %rd37, 1;
	shr.u64 	%rd40, %rd39, %r24;
	or.b64  	%rd72, %rd38, %rd40;
$L__BB2_6:
	and.b32  	%r25, %r1, -2147483648;
	shr.u64 	%rd41, %rd71, 62;
	cvt.u32.u64 	%r26, %rd41;
	mov.b64 	{%r27, %r28}, %rd71;
	mov.b64 	{%r29, %r30}, %rd72;
	shf.l.wrap.b32 	%r31, %r30, %r27, 2;
	shf.l.wrap.b32 	%r32, %r27, %r28, 2;
	mov.b64 	%rd42, {%r31, %r32};
	shl.b64 	%rd43, %rd72, 2;
	shr.u64 	%rd44, %rd42, 63;
	cvt.u32.u64 	%r33, %rd44;
	add.s32 	%r34, %r33, %r26;
	setp.eq.s32 	%p6, %r25, 0;
	neg.s32 	%r35, %r34;
	selp.b32 	%r46, %r34, %r35, %p6;
	setp.gt.s64 	%p7, %rd42, -1;
	mov.b64 	%rd45, 0;
	{
	.reg .u32 %r0, %r1, %r2, %r3, %a0, %a1, %a2, %a3, %b0, %b1, %b2, %b3;
	mov.b64 	{%a0,%a1}, %rd45;
	mov.b64 	{%a2,%a3}, %rd45;
	mov.b64 	{%b0,%b1}, %rd43;
	mov.b64 	{%b2,%b3}, %rd42;
	sub.cc.u32 	%r0, %a0, %b0;
	subc.cc.u32 	%r1, %a1, %b1;
	subc.cc.u32 	%r2, %a2, %b2;
	subc.u32 	%r3, %a3, %b3;
	mov.b64 	%rd46, {%r0,%r1};
	mov.b64 	%rd47, {%r2,%r3};
	}
	xor.b32  	%r36, %r25, -2147483648;
	selp.b64 	%rd73, %rd42, %rd47, %p7;
	selp.b64 	%rd14, %rd43, %rd46, %p7;
	selp.b32 	%r17, %r25, %r36, %p7;
	clz.b64 	%r37, %rd73;
	cvt.u64.u32 	%rd15, %r37;
	setp.eq.s32 	%p8, %r37, 0;
	@%p8 bra 	$L__BB2_8;
	cvt.u32.u64 	%r38, %rd15;
	and.b32  	%r39, %r38, 63;
	shl.b64 	%rd48, %rd73, %r39;
	shr.u64 	%rd49, %rd14, 1;
	not.b32 	%r40, %r38;
	and.b32  	%r41, %r40, 63;
	shr.u64 	%rd50, %rd49, %r41;
	or.b64  	%rd73, %rd48, %rd50;
$L__BB2_8:
	mov.b64 	%rd51, -3958705157555305931;
	{
	.reg .u32 %r0, %r1, %r2, %r3, %alo, %ahi, %blo, %bhi;
	mov.b64 	{%alo,%ahi}, %rd73;
	mov.b64 	{%blo,%bhi}, %rd51;
	mul.lo.u32 	%r0, %alo, %blo;
	mul.hi.u32 	%r1, %alo, %blo;
	mad.lo.cc.u32 	%r1, %alo, %bhi, %r1;
	madc.hi.u32 	%r2, %alo, %bhi, 0;
	mad.lo.cc.u32 	%r1, %ahi, %blo, %r1;
	madc.hi.cc.u32 	%r2, %ahi, %blo, %r2;
	madc.hi.u32 	%r3, %ahi, %bhi, 0;
	mad.lo.cc.u32 	%r2, %ahi, %bhi, %r2;
	addc.u32 	%r3, %r3, 0;
	mov.b64 	%rd52, {%r0,%r1};
	mov.b64 	%rd53, {%r2,%r3};
	}
	setp.gt.s64 	%p9, %rd53, 0;
	{
	.reg .u32 %r0, %r1, %r2, %r3, %a0, %a1, %a2, %a3, %b0, %b1, %b2, %b3;
	mov.b64 	{%a0,%a1}, %rd52;
	mov.b64 	{%a2,%a3}, %rd53;
	mov.b64 	{%b0,%b1}, %rd52;
	mov.b64 	{%b2,%b3}, %rd53;
	add.cc.u32 	%r0, %a0, %b0;
	addc.cc.u32 	%r1, %a1, %b1;
	addc.cc.u32 	%r2, %a2, %b2;
	addc.u32 	%r3, %a3, %b3;
	mov.b64 	%rd54, {%r0,%r1};
	mov.b64 	%rd55, {%r2,%r3};
	}
	selp.b64 	%rd56, %rd55, %rd53, %p9;
	selp.s64 	%rd57, -1, 0, %p9;
	sub.s64 	%rd58, %rd57, %rd15;
	cvt.u64.u32 	%rd59, %r17;
	shl.b64 	%rd60, %rd59, 32;
	add.s64 	%rd61, %rd56, 1;
	shr.u64 	%rd62, %rd61, 10;
	add.s64 	%rd63, %rd62, 1;
	shr.u64 	%rd64, %rd63, 1;
	shl.b64 	%rd65, %rd58, 52;
	add.s64 	%rd66, %rd65, %rd64;
	add.s64 	%rd67, %rd66, 4602678819172646912;
	or.b64  	%rd68, %rd67, %rd60;
	mov.b64 	%fd4, %rd68;
$L__BB2_9:
	st.param.f64 	[func_retval0], %fd4;
	st.param.b32 	[func_retval0+8], %r46;
	ret;

}


// ===== COMPILED SASS (sm_100) =====

	.target	sm_100

	.elftype	@"ET_EXEC"


//--------------------- .note.nv.tkinfo           --------------------------
	.section	.note.nv.tkinfo,"",@"SHT_NOTE"
	.sectionflags	@"SHF_NOTE_NV_TKINFO"
	.tkinfo
        /*0018*/ 	.word	0x00000002
        /*0030*/ 	.string	""
        /*0030*/ 	.string	"ptxas"
        /*0030*/ 	.string	"Cuda compilation tools, release 13.0, V13.0.88"
        /*0030*/ 	.string	"Build cuda_13.0.r13.0/compiler.36424714_0"
        /*0030*/ 	.string	"-arch sm_100 -m 64 "



//--------------------- .note.nv.cuinfo           --------------------------
	.section	.note.nv.cuinfo,"",@"SHT_NOTE"
	.sectionflags	@"SHF_NOTE_NV_CUINFO"
        /*0018*/ 	.short	0x0002
        /*001a*/ 	.short	0x0064
        /*001c*/ 	.short	0x0082
	.zero		2


//--------------------- .nv.info                  --------------------------
	.section	.nv.info,"",@"SHT_CUDA_INFO"
	.align	4


	//----- nvinfo : EIATTR_REGCOUNT
	.align		4
        /*0000*/ 	.byte	0x04, 0x2f
        /*0002*/ 	.short	(.L_3 - .L_2)
	.align		4
.L_2:
        /*0004*/ 	.word	index@(supersmoother_3_pole_batch_f32)
        /*0008*/ 	.word	0x00000028


	//----- nvinfo : EIATTR_FRAME_SIZE
	.align		4
.L_3:
        /*000c*/ 	.byte	0x04, 0x11
        /*000e*/ 	.short	(.L_5 - .L_4)
	.align		4
.L_4:
        /*0010*/ 	.word	index@($supersmoother_3_pole_batch_f32$__internal_trig_reduction_slowpathd)
        /*0014*/ 	.word	0x00000028


	//----- nvinfo : EIATTR_FRAME_SIZE
	.align		4
.L_5:
        /*0018*/ 	.byte	0x04, 0x11
        /*001a*/ 	.short	(.L_7 - .L_6)
	.align		4
.L_6:
        /*001c*/ 	.word	index@($__internal_1_$__cuda_sm20_dblrcp_rn_slowpath_v3)
        /*0020*/ 	.word	0x00000028


	//----- nvinfo : EIATTR_FRAME_SIZE
	.align		4
.L_7:
        /*0024*/ 	.byte	0x04, 0x11
        /*0026*/ 	.short	(.L_9 - .L_8)
	.align		4
.L_8:
        /*0028*/ 	.word	index@(supersmoother_3_pole_batch_f32)
        /*002c*/ 	.word	0x00000028


	//----- nvinfo : EIATTR_REGCOUNT
	.align		4
.L_9:
        /*0030*/ 	.byte	0x04, 0x2f
        /*0032*/ 	.short	(.L_11 - .L_10)
	.align		4
.L_10:
        /*0034*/ 	.word	index@(supersmoother_3_pole_many_series_one_param_time_major_f32)
        /*0038*/ 	.word	0x00000020


	//----- nvinfo : EIATTR_FRAME_SIZE
	.align		4
.L_11:
        /*003c*/ 	.byte	0x04, 0x11
        /*003e*/ 	.short	(.L_13 - .L_12)
	.align		4
.L_12:
        /*0040*/ 	.word	index@($supersmoother_3_pole_many_series_one_param_time_major_f32$__internal_trig_reduction_slowpathd)
        /*0044*/ 	.word	0x00000028


	//----- nvinfo : EIATTR_FRAME_SIZE
	.align		4
.L_13:
        /*0048*/ 	.byte	0x04, 0x11
        /*004a*/ 	.short	(.L_15 - .L_14)
	.align		4
.L_14:
        /*004c*/ 	.word	index@($__internal_0_$__cuda_sm20_dblrcp_rn_slowpath_v3)
        /*0050*/ 	.word	0x00000028


	//----- nvinfo : EIATTR_FRAME_SIZE
	.align		4
.L_15:
        /*0054*/ 	.byte	0x04, 0x11
        /*0056*/ 	.short	(.L_17 - .L_16)
	.align		4
.L_16:
        /*0058*/ 	.word	index@(supersmoother_3_pole_many_series_one_param_time_major_f32)
        /*005c*/ 	.word	0x00000028


	//----- nvinfo : EIATTR_MIN_STACK_SIZE
	.align		4
.L_17:
        /*0060*/ 	.byte	0x04, 0x12
        /*0062*/ 	.short	(.L_19 - .L_18)
	.align		4
.L_18:
        /*0064*/ 	.word	index@(supersmoother_3_pole_many_series_one_param_time_major_f32)
        /*0068*/ 	.word	0x00000028


	//----- nvinfo : EIATTR_MIN_STACK_SIZE
	.align		4
.L_19:
        /*006c*/ 	.byte	0x04, 0x12
        /*006e*/ 	.short	(.L_21 - .L_20)
	.align		4
.L_20:
        /*0070*/ 	.word	index@(supersmoother_3_pole_batch_f32)
        /*0074*/ 	.word	0x00000028
.L_21:


//--------------------- .nv.compat                --------------------------
	.section	.nv.compat,"",@"SHT_CUDA_COMPAT_INFO"
	.align	4
        /*0000*/ 	.byte	0x02, 0x09, 0x00, 0x00, 0x02, 0x02, 0x01, 0x00, 0x02, 0x05, 0x05, 0x00, 0x03, 0x07, 0x01, 0x01
        /*0010*/ 	.byte	0x02, 0x03, 0x00, 0x00, 0x02, 0x06, 0x01, 0x00, 0x04, 0x0b, 0x08, 0x00, 0x01, 0x00, 0x00, 0x00
        /*0020*/ 	.byte	0x00, 0x00, 0x00, 0x00


//--------------------- .nv.info.supersmoother_3_pole_many_series_one_param_time_major_f32 --------------------------
	.section	.nv.info.supersmoother_3_pole_many_series_one_param_time_major_f32,"",@"SHT_CUDA_INFO"
	.sectionflags	@""
	.align	4


	//----- nvinfo : EIATTR_CUDA_API_VERSION
	.align		4
        /*0000*/ 	.byte	0x04, 0x37
        /*0002*/ 	.short	(.L_23 - .L_22)
.L_22:
        /*0004*/ 	.word	0x00000082


	//----- nvinfo : EIATTR_KPARAM_INFO
	.align		4
.L_23:
        /*0008*/ 	.byte	0x04, 0x17
        /*000a*/ 	.short	(.L_25 - .L_24)
.L_24:
        /*000c*/ 	.word	0x00000000
        /*0010*/ 	.short	0x0005
        /*0012*/ 	.short	0x0020
        /*0014*/ 	.byte	0x00, 0xf5, 0x21, 0x00


	//----- nvinfo : EIATTR_KPARAM_INFO
	.align		4
.L_25:
        /*0018*/ 	.byte	0x04, 0x17
        /*001a*/ 	.short	(.L_27 - .L_26)
.L_26:
        /*001c*/ 	.word	0x00000000
        /*0020*/ 	.short	0x0004
        /*0022*/ 	.short	0x0018
        /*0024*/ 	.byte	0x00, 0xf5, 0x21, 0x00


	//----- nvinfo : EIATTR_KPARAM_INFO
	.align		4
.L_27:
        /*0028*/ 	.byte	0x04, 0x17
        /*002a*/ 	.short	(.L_29 - .L_28)
.L_28:
        /*002c*/ 	.word	0x00000000
        /*0030*/ 	.short	0x0003
        /*0032*/ 	.short	0x0010
        /*0034*/ 	.byte	0x00, 0xf0, 0x11, 0x00


	//----- nvinfo : EIATTR_KPARAM_INFO
	.align		4
.L_29:
        /*0038*/ 	.byte	0x04, 0x17
        /*003a*/ 	.short	(.L_31 - .L_30)
.L_30:
        /*003c*/ 	.word	0x00000000
        /*0040*/ 	.short	0x0002
        /*0042*/ 	.short	0x000c
        /*0044*/ 	.byte	0x00, 0xf0, 0x11, 0x00


	//----- nvinfo : EIATTR_KPARAM_INFO
	.align		4
.L_31:
        /*0048*/ 	.byte	0x04, 0x17
        /*004a*/ 	.short	(.L_33 - .L_32)
.L_32:
        /*004c*/ 	.word	0x00000000
        /*0050*/ 	.short	0x0001
        /*0052*/ 	.short	0x0008
        /*0054*/ 	.byte	0x00, 0xf0, 0x11, 0x00


	//----- nvinfo : EIATTR_KPARAM_INFO
	.align		4
.L_33:
        /*0058*/ 	.byte	0x04, 0x17
        /*005a*/ 	.short	(.L_35 - .L_34)
.L_34:
        /*005c*/ 	.word	0x00000000
        /*0060*/ 	.short	0x0000
        /*0062*/ 	.short	0x0000
        /*0064*/ 	.byte	0x00, 0xf5, 0x21, 0x00


	//----- nvinfo : EIATTR_SPARSE_MMA_MASK
	.align		4
.L_35:
        /*0068*/ 	.byte	0x03, 0x50
        /*006a*/ 	.short	0x0000


	//----- nvinfo : EIATTR_MAXREG_COUNT
	.align		4
        /*006c*/ 	.byte	0x03, 0x1b
        /*006e*/ 	.short	0x00ff


	//----- nvinfo : EIATTR_MERCURY_ISA_VERSION
	.align		4
        /*0070*/ 	.byte	0x03, 0x5f
        /*0072*/ 	.short	0x0101


	//----- nvinfo : EIATTR_VRC_CTA_INIT_COUNT
	.align		4
        /*0074*/ 	.byte	0x02, 0x4a
	.zero		1
	.zero		1


	//----- nvinfo : EIATTR_EXIT_INSTR_OFFSETS
	.align		4
        /*0078*/ 	.byte	0x04, 0x1c
        /*007a*/ 	.short	(.L_37 - .L_36)


	//   ....[0]....
.L_36:
        /*007c*/ 	.word	0x00000070


	//   ....[1]....
        /*0080*/ 	.word	0x000000d0


	//   ....[2]....
        /*0084*/ 	.word	0x00000900


	//   ....[3]....
        /*0088*/ 	.word	0x00001110


	//   ....[4]....
        /*008c*/ 	.word	0x000011b0


	//   ....[5]....
        /*0090*/ 	.word	0x00001320


	//   ....[6]....
        /*0094*/ 	.word	0x00001590


	//   ....[7]....
        /*0098*/ 	.word	0x00001900


	//----- nvinfo : EIATTR_CRS_STACK_SIZE
	.align		4
.L_37:
        /*009c*/ 	.byte	0x04, 0x1e
        /*009e*/ 	.short	(.L_39 - .L_38)
.L_38:
        /*00a0*/ 	.word	0x00000000


	//----- nvinfo : EIATTR_CBANK_PARAM_SIZE
	.align		4
.L_39:
        /*00a4*/ 	.byte	0x03, 0x19
        /*00a6*/ 	.short	0x0028


	//----- nvinfo : EIATTR_PARAM_CBANK
	.align		4
        /*00a8*/ 	.byte	0x04, 0x0a
        /*00aa*/ 	.short	(.L_41 - .L_40)
	.align		4
.L_40:
        /*00ac*/ 	.word	index@(.nv.constant0.supersmoother_3_pole_many_series_one_param_time_major_f32)
        /*00b0*/ 	.short	0x0380
        /*00b2*/ 	.short	0x0028


	//----- nvinfo : EIATTR_SW_WAR
	.align		4
.L_41:
        /*00b4*/ 	.byte	0x04, 0x36
        /*00b6*/ 	.short	(.L_43 - .L_42)
.L_42:
        /*00b8*/ 	.word	0x00000008
.L_43:


//--------------------- .nv.info.supersmoother_3_pole_batch_f32 --------------------------
	.section	.nv.info.supersmoother_3_pole_batch_f32,"",@"SHT_CUDA_INFO"
	.sectionflags	@""
	.align	4


	//----- nvinfo : EIATTR_CUDA_API_VERSION
	.align		4
        /*0000*/ 	.byte	0x04, 0x37
        /*0002*/ 	.short	(.L_45 - .L_44)
.L_44:
        /*0004*/ 	.word	0x00000082


	//----- nvinfo : EIATTR_KPARAM_INFO
	.align		4
.L_45:
        /*0008*/ 	.byte	0x04, 0x17
        /*000a*/ 	.short	(.L_47 - .L_46)
.L_46:
        /*000c*/ 	.word	0x00000000
        /*0010*/ 	.short	0x0005
        /*0012*/ 	.short	0x0020
        /*0014*/ 	.byte	0x00, 0xf5, 0x21, 0x00


	//----- nvinfo : EIATTR_KPARAM_INFO
	.align		4
.L_47:
        /*0018*/ 	.byte	0x04, 0x17
        /*001a*/ 	.short	(.L_49 - .L_48)
.L_48:
        /*001c*/ 	.word	0x00000000
        /*0020*/ 	.short	0x0004
        /*0022*/ 	.short	0x0018
        /*0024*/ 	.byte	0x00, 0xf0, 0x11, 0x00


	//----- nvinfo : EIATTR_KPARAM_INFO
	.align		4
.L_49:
        /*0028*/ 	.byte	0x04, 0x17
        /*002a*/ 	.short	(.L_51 - .L_50)
.L_50:
        /*002c*/ 	.word	0x00000000
        /*0030*/ 	.short	0x0003
        /*0032*/ 	.short	0x0014
        /*0034*/ 	.byte	0x00, 0xf0, 0x11, 0x00


	//----- nvinfo : EIATTR_KPARAM_INFO
	.align		4
.L_51:
        /*0038*/ 	.byte	0x04, 0x17
        /*003a*/ 	.short	(.L_53 - .L_52)
.L_52:
        /*003c*/ 	.word	0x00000000
        /*0040*/ 	.short	0x0002
        /*0042*/ 	.short	0x0010
        /*0044*/ 	.byte	0x00, 0xf0, 0x11, 0x00


	//----- nvinfo : EIATTR_KPARAM_INFO
	.align		4
.L_53:
        /*0048*/ 	.byte	0x04, 0x17
        /*004a*/ 	.short	(.L_55 - .L_54)
.L_54:
        /*004c*/ 	.word	0x00000000
        /*0050*/ 	.short	0x0001
        /*0052*/ 	.short	0x0008
        /*0054*/ 	.byte	0x00, 0xf5, 0x21, 0x00


	//----- nvinfo : EIATTR_KPARAM_INFO
	.align		4
.L_55:
        /*0058*/ 	.byte	0x04, 0x17
        /*005a*/ 	.short	(.L_57 - .L_56)
.L_56:
        /*005c*/ 	.word	0x00000000
        /*0060*/ 	.short	0x0000
        /*0062*/ 	.short	0x0000
        /*0064*/ 	.byte	0x00, 0xf5, 0x21, 0x00


	//----- nvinfo : EIATTR_SPARSE_MMA_MASK
	.align		4
.L_57:
        /*0068*/ 	.byte	0x03, 0x50
        /*006a*/ 	.short	0x0000


	//----- nvinfo : EIATTR_MAXREG_COUNT
	.align		4
        /*006c*/ 	.byte	0x03, 0x1b
        /*006e*/ 	.short	0x00ff


	//----- nvinfo : EIATTR_MERCURY_ISA_VERSION
	.align		4
        /*0070*/ 	.byte	0x03, 0x5f
        /*0072*/ 	.short	0x0101


	//----- nvinfo : EIATTR_VRC_CTA_INIT_COUNT
	.align		4
        /*0074*/ 	.byte	0x02, 0x4a
	.zero		1
	.zero		1


	//----- nvinfo : EIATTR_EXIT_INSTR_OFFSETS
	.align		4
        /*0078*/ 	.byte	0x04, 0x1c
        /*007a*/ 	.short	(.L_59 - .L_58)


	//   ....[0]....
.L_58:
        /*007c*/ 	.word	0x00000070


	//   ....[1]....
        /*0080*/ 	.word	0x000000f0


	//   ....[2]....
        /*0084*/ 	.word	0x00000750


	//   ....[3]....
        /*0088*/ 	.word	0x00000f80


	//   ....[4]....
        /*008c*/ 	.word	0x00000ff0


	//   ....[5]....
        /*0090*/ 	.word	0x00001120


	//   ....[6]....
        /*0094*/ 	.word	0x00001450


	//   ....[7]....
        /*0098*/ 	.word	0x000022b0


	//   ....[8]....
        /*009c*/ 	.word	0x00002550


	//----- nvinfo : EIATTR_CRS_STACK_SIZE
	.align		4
.L_59:
        /*00a0*/ 	.byte	0x04, 0x1e
        /*00a2*/ 	.short	(.L_61 - .L_60)
.L_60:
        /*00a4*/ 	.word	0x00000000


	//----- nvinfo : EIATTR_CBANK_PARAM_SIZE
	.align		4
.L_61:
        /*00a8*/ 	.byte	0x03, 0x19
        /*00aa*/ 	.short	0x0028


	//----- nvinfo : EIATTR_PARAM_CBANK
	.align		4
        /*00ac*/ 	.byte	0x04, 0x0a
        /*00ae*/ 	.short	(.L_63 - .L_62)
	.align		4
.L_62:
        /*00b0*/ 	.word	index@(.nv.constant0.supersmoother_3_pole_batch_f32)
        /*00b4*/ 	.short	0x0380
        /*00b6*/ 	.short	0x0028


	//----- nvinfo : EIATTR_SW_WAR
	.align		4
.L_63:
        /*00b8*/ 	.byte	0x04, 0x36
        /*00ba*/ 	.short	(.L_65 - .L_64)
.L_64:
        /*00bc*/ 	.word	0x00000008
.L_65:


//--------------------- .nv.callgraph             --------------------------
	.section	.nv.callgraph,"",@"SHT_CUDA_CALLGRAPH"
	.align	4
	.sectionentsize	8
	.align		4
        /*0000*/ 	.word	0x00000000
	.align		4
        /*0004*/ 	.word	0xffffffff
	.align		4
        /*0008*/ 	.word	0x00000000
	.align		4
        /*000c*/ 	.word	0xfffffffe
	.align		4
        /*0010*/ 	.word	0x00000000
	.align		4
        /*0014*/ 	.word	0xfffffffd
	.align		4
        /*0018*/ 	.word	0x00000000
	.align		4
        /*001c*/ 	.word	0xfffffffc


//--------------------- .nv.constant4             --------------------------
	.section	.nv.constant4,"a",@progbits
	.align	8
	.align		8
.nv.constant4:
        /*0000*/ 	.dword	__cudart_i2opi_d
	.align		8
        /*0008*/ 	.dword	__cudart_sin_cos_coeffs


//--------------------- .text.supersmoother_3_pole_many_series_one_param_time_major_f32 --------------------------
	.section	.text.supersmoother_3_pole_many_series_one_param_time_major_f32,"ax",@progbits
	.align	128
        .global         supersmoother_3_pole_many_series_one_param_time_major_f32
        .type           supersmoother_3_pole_many_series_one_param_time_major_f32,@function
        .size           supersmoother_3_pole_many_series_one_param_time_major_f32,(.L_x_44 - supersmoother_3_pole_many_series_one_param_time_major_f32)
        .other          supersmoother_3_pole_many_series_one_param_time_major_f32,@"STO_CUDA_ENTRY STV_DEFAULT"
supersmoother_3_pole_many_series_one_param_time_major_f32:
.text.supersmoother_3_pole_many_series_one_param_time_major_f32:
[----:B------:R-:W0:Y:S01]  /*0000*/  LDC R1, c[0x0][0x37c] ;  /* 0x0000df00ff017b82 */ /* 0x000e220000000800 */
[----:B------:R-:W1:Y:S07]  /*0010*/  S2R R0, SR_CTAID.X ;  /* 0x0000000000007919 */ /* 0x000e6e0000002500 */
[----:B------:R-:W1:Y:S01]  /*0020*/  LDC R19, c[0x0][0x38c] ;  /* 0x0000e300ff137b82 */ /* 0x000e620000000800 */
[----:B0-----:R-:W-:Y:S01]  /*0030*/  VIADD R1, R1, 0xffffffd8 ;  /* 0xffffffd801017836 */ /* 0x001fe20000000000 */
[----:B------:R-:W0:Y:S01]  /*0040*/  S2R R2, SR_TID.X ;  /* 0x0000000000027919 */ /* 0x000e220000002100 */
[----:B-1----:R-:W-:-:S04]  /*0050*/  ISETP.GE.AND P0, PT, R0, R19, PT ;  /* 0x000000130000720c */ /* 0x002fc80003f06270 */
[----:B0-----:R-:W-:-:S13]  /*0060*/  ISETP.NE.OR P0, PT, R2, RZ, P0 ;  /* 0x000000ff0200720c */ /* 0x001fda0000705670 */
[----:B------:R-:W-:Y:S05]  /*0070*/  @P0 EXIT ;  /* 0x000000000000094d */ /* 0x000fea0003800000 */
[----:B------:R-:W0:Y:S01]  /*0080*/  LDC R8, c[0x0][0x390] ;  /* 0x0000e400ff087b82 */ /* 0x000e220000000800 */
[----:B------:R-:W0:Y:S02]  /*0090*/  LDCU UR4, c[0x0][0x388] ;  /* 0x00007100ff0477ac */ /* 0x000e240008000800 */
[----:B0-----:R-:W-:-:S04]  /*00a0*/  VIMNMX R2, PT, PT, R8, UR4, PT ;  /* 0x0000000408027c48 */ /* 0x001fc8000bfe0100 */
[----:B------:R-:W-:Y:S02]  /*00b0*/  ISETP.GE.AND P0, PT, R2, 0x1, PT ;  /* 0x000000010200780c */ /* 0x000fe40003f06270 */
[----:B------:R-:W0:Y:S11]  /*00c0*/  LDC.64 R2, c[0x0][0x398] ;  /* 0x0000e600ff027b82 */ /* 0x000e360000000a00 */
[----:B------:R-:W-:Y:S05]  /*00d0*/  @!P0 EXIT ;  /* 0x000000000000894d */ /* 0x000fea0003800000 */
[----:B------:R-:W1:Y:S01]  /*00e0*/  LDCU.64 UR4, c[0x0][0x358] ;  /* 0x00006b00ff0477ac */ /* 0x000e620008000a00 */
[----:B0-----:R-:W-:Y:S01]  /*00f0*/  IMAD.WIDE.U32 R2, R0, 0x4, R2 ;  /* 0x0000000400027825 */ /* 0x001fe200078e0002 */
[----:B------:R-:W0:Y:S08]  /*0100*/  LDC.64 R14, c[0x0][0x3a0] ;  /* 0x0000e800ff0e7b82 */ /* 0x000e300000000a00 */
[----:B------:R-:W2:Y:S01]  /*0110*/  LDC.64 R12, c[0x0][0x380] ;  /* 0x0000e000ff0c7b82 */ /* 0x000ea20000000a00 */
[----:B-1----:R1:W5:Y:S01]  /*0120*/  LDG.E.CONSTANT R3, desc[UR4][R2.64] ;  /* 0x0000000402037981 */ /* 0x002362000c1e9900 */
[C---:B------:R-:W-:Y:S01]  /*0130*/  VIADD R5, R8.reuse, 0xffffffff ;  /* 0xffffffff08057836 */ /* 0x040fe20000000000 */
[----:B------:R-:W-:Y:S01]  /*0140*/  LOP3.LUT R4, R8, 0x7, RZ, 0xc0, !PT ;  /* 0x0000000708047812 */ /* 0x000fe200078ec0ff */
[----:B------:R-:W-:-:S03]  /*0150*/  IMAD.MOV.U32 R6, RZ, RZ, RZ ;  /* 0x000000ffff067224 */ /* 0x000fc600078e00ff */
[----:B------:R-:W-:Y:S02]  /*0160*/  ISETP.GE.U32.AND P1, PT, R5, 0x7, PT ;  /* 0x000000070500780c */ /* 0x000fe40003f26070 */
[----:B------:R-:W-:Y:S01]  /*0170*/  ISETP.NE.AND P0, PT, R4, RZ, PT ;  /* 0x000000ff0400720c */ /* 0x000fe20003f05270 */
[----:B0-----:R-:W-:-:S10]  /*0180*/  IMAD.WIDE.U32 R14, R0, 0x4, R14 ;  /* 0x00000004000e7825 */ /* 0x001fd400078e000e */
[----:B-1----:R-:W-:Y:S05]  /*0190*/  @!P1 BRA `(.L_x_0) ;  /* 0x0000000000f89947 */ /* 0x002fea0003800000 */
[----:B------:R-:W0:Y:S01]  /*01a0*/  LDC R26, c[0x0][0x38c] ;  /* 0x0000e300ff1a7b82 */ /* 0x000e220000000800 */
[----:B------:R-:W-:Y:S01]  /*01b0*/  HFMA2 R2, -RZ, RZ, 0, 0 ;  /* 0x00000000ff027431 */ /* 0x000fe200000001ff */
[----:B------:R-:W-:Y:S01]  /*01c0*/  LOP3.LUT R6, R8, 0x7ffffff8, RZ, 0xc0, !PT ;  /* 0x7ffffff808067812 */ /* 0x000fe200078ec0ff */
[C---:B------:R-:W-:Y:S02]  /*01d0*/  IMAD.SHL.U32 R10, R19.reuse, 0x4, RZ ;  /* 0x00000004130a7824 */ /* 0x040fe400078e00ff */
[C---:B------:R-:W-:Y:S02]  /*01e0*/  IMAD.SHL.U32 R5, R19.reuse, 0x2, RZ ;  /* 0x0000000213057824 */ /* 0x040fe400078e00ff */
[C---:B------:R-:W-:Y:S01]  /*01f0*/  IMAD R9, R19.reuse, 0x3, RZ ;  /* 0x0000000313097824 */ /* 0x040fe200078e02ff */
[----:B------:R-:W1:Y:S01]  /*0200*/  LDC R7, c[0x0][0x38c] ;  /* 0x0000e300ff077b82 */ /* 0x000e620000000800 */
[C---:B------:R-:W-:Y:S02]  /*0210*/  IMAD R8, R19.reuse, 0x5, RZ ;  /* 0x0000000513087824 */ /* 0x040fe400078e02ff */
[----:B------:R-:W-:-:S02]  /*0220*/  IMAD R11, R19, 0x6, RZ ;  /* 0x00000006130b7824 */ /* 0x000fc400078e02ff */
[----:B------:R-:W-:Y:S02]  /*0230*/  IMAD R27, R19, 0x7, RZ ;  /* 0x00000007131b7824 */ /* 0x000fe400078e02ff */
[----:B------:R-:W-:-:S07]  /*0240*/  IMAD.MOV.U32 R29, RZ, RZ, RZ ;  /* 0x000000ffff1d7224 */ /* 0x000fce00078e00ff */
.L_x_1:
[C---:B------:R-:W-:Y:S01]  /*0250*/  VIADD R16, R2.reuse, 0x1 ;  /* 0x0000000102107836 */ /* 0x040fe20000000000 */
[C---:B-----5:R-:W-:Y:S01]  /*0260*/  ISETP.GT.AND P5, PT, R3.reuse, R2, PT ;  /* 0x000000020300720c */ /* 0x060fe20003fa4270 */
[C---:B------:R-:W-:Y:S02]  /*0270*/  VIADD R18, R2.reuse, 0x2 ;  /* 0x0000000202127836 */ /* 0x040fe40000000000 */
[C---:B------:R-:W-:Y:S01]  /*0280*/  VIADD R20, R2.reuse, 0x3 ;  /* 0x0000000302147836 */ /* 0x040fe20000000000 */
[C---:B------:R-:W-:Y:S01]  /*0290*/  ISETP.GT.AND P1, PT, R3.reuse, R16, PT ;  /* 0x000000100300720c */ /* 0x040fe20003f24270 */
[C---:B------:R-:W-:Y:S01]  /*02a0*/  VIADD R22, R2.reuse, 0x4 ;  /* 0x0000000402167836 */ /* 0x040fe20000000000 */
[C---:B------:R-:W-:Y:S02]  /*02b0*/  ISETP.GT.AND P2, PT, R3.reuse, R18, PT ;  /* 0x000000120300720c */ /* 0x040fe40003f44270 */
[----:B------:R-:W-:Y:S02]  /*02c0*/  IADD3 R18, PT, PT, R2, 0x5, RZ ;  /* 0x0000000502127810 */ /* 0x000fe40007ffe0ff */
[----:B------:R-:W-:-:S02]  /*02d0*/  ISETP.GT.AND P3, PT, R3, R20, PT ;  /* 0x000000140300720c */ /* 0x000fc40003f64270 */
[C---:B------:R-:W-:Y:S01]  /*02e0*/  ISETP.GT.AND P4, PT, R3.reuse, R22, PT ;  /* 0x000000160300720c */ /* 0x040fe20003f84270 */
[----:B------:R-:W-:Y:S01]  /*02f0*/  @P5 IMAD.MOV.U32 R19, RZ, RZ, 0x7fffffff ;  /* 0x7fffffffff135424 */ /* 0x000fe200078e00ff */
[----:B------:R-:W-:Y:S01]  /*0300*/  ISETP.GT.AND P6, PT, R3, R18, PT ;  /* 0x000000120300720c */ /* 0x000fe20003fc4270 */
[----:B------:R-:W-:-:S04]  /*0310*/  @P5 IMAD.WIDE R16, R29, 0x4, R14 ;  /* 0x000000041d105825 */ /* 0x000fc800078e020e */
[----:B------:R-:W-:Y:S01]  /*0320*/  VIADD R22, R2, 0x6 ;  /* 0x0000000602167836 */ /* 0x000fe20000000000 */
[----:B------:R3:W-:Y:S01]  /*0330*/  @P5 STG.E desc[UR4][R16.64], R19 ;  /* 0x0000001310005986 */ /* 0x0007e2000c101904 */
[----:B------:R-:W-:Y:S02]  /*0340*/  @P1 IMAD.MOV.U32 R23, RZ, RZ, 0x7fffffff ;  /* 0x7fffffffff171424 */ /* 0x000fe400078e00ff */
[----:B0-----:R-:W-:Y:S01]  /*0350*/  @P1 IMAD.WIDE R20, R26, 0x4, R14 ;  /* 0x000000041a141825 */ /* 0x001fe200078e020e */
[----:B------:R-:W-:-:S03]  /*0360*/  ISETP.GT.AND P5, PT, R3, R22, PT ;  /* 0x000000160300720c */ /* 0x000fc60003fa4270 */
[----:B------:R-:W-:Y:S01]  /*0370*/  VIADD R18, R2, 0x7 ;  /* 0x0000000702127836 */ /* 0x000fe20000000000 */
[----:B------:R0:W-:Y:S01]  /*0380*/  @P1 STG.E desc[UR4][R20.64], R23 ;  /* 0x0000001714001986 */ /* 0x0001e2000c101904 */
[----:B------:R-:W-:Y:S02]  /*0390*/  @P2 IMAD.MOV.U32 R28, RZ, RZ, 0x7fffffff ;  /* 0x7fffffffff1c2424 */ /* 0x000fe400078e00ff */
[----:B------:R-:W-:Y:S01]  /*03a0*/  @P2 IMAD.WIDE R24, R5, 0x4, R14 ;  /* 0x0000000405182825 */ /* 0x000fe200078e020e */
[----:B------:R-:W-:-:S03]  /*03b0*/  ISETP.GT.AND P1, PT, R3, R18, PT ;  /* 0x000000120300720c */ /* 0x000fc60003f24270 */
[----:B------:R-:W-:Y:S01]  /*03c0*/  @P3 IMAD.MOV.U32 R22, RZ, RZ, 0x7fffffff ;  /* 0x7fffffffff163424 */ /* 0x000fe200078e00ff */
[----:B------:R4:W-:Y:S01]  /*03d0*/  @P2 STG.E desc[UR4][R24.64], R28 ;  /* 0x0000001c18002986 */ /* 0x0009e2000c101904 */
[----:B---3--:R-:W-:-:S04]  /*03e0*/  @P3 IMAD.WIDE R18, R9, 0x4, R14 ;  /* 0x0000000409123825 */ /* 0x008fc800078e020e */
[--C-:B------:R-:W-:Y:S01]  /*03f0*/  @P4 IMAD.WIDE R16, R10, 0x4, R14.reuse ;  /* 0x000000040a104825 */ /* 0x100fe200078e020e */
[----:B------:R3:W-:Y:S03]  /*0400*/  @P3 STG.E desc[UR4][R18.64], R22 ;  /* 0x0000001612003986 */ /* 0x0007e6000c101904 */
[----:B0-----:R-:W-:Y:S01]  /*0410*/  @P6 IMAD.WIDE R20, R8, 0x4, R14 ;  /* 0x0000000408146825 */ /* 0x001fe200078e020e */
[----:B----4-:R-:W-:-:S03]  /*0420*/  @P4 MOV R28, 0x7fffffff ;  /* 0x7fffffff001c4802 */ /* 0x010fc60000000f00 */
[--C-:B------:R-:W-:Y:S02]  /*0430*/  @P1 IMAD.WIDE R24, R27, 0x4, R14.reuse ;  /* 0x000000041b181825 */ /* 0x100fe400078e020e */
[----:B------:R0:W-:Y:S02]  /*0440*/  @P4 STG.E desc[UR4][R16.64], R28 ;  /* 0x0000001c10004986 */ /* 0x0001e4000c101904 */
[----:B---3--:R-:W-:Y:S02]  /*0450*/  @P6 IMAD.MOV.U32 R18, RZ, RZ, 0x7fffffff ;  /* 0x7fffffffff126424 */ /* 0x008fe400078e00ff */
[----:B------:R-:W-:-:S03]  /*0460*/  @P5 IMAD.WIDE R22, R11, 0x4, R14 ;  /* 0x000000040b165825 */ /* 0x000fc600078e020e */
[----:B------:R3:W-:Y:S01]  /*0470*/  @P6 STG.E desc[UR4][R20.64], R18 ;  /* 0x0000001214006986 */ /* 0x0007e2000c101904 */
[----:B------:R-:W-:Y:S02]  /*0480*/  VIADD R2, R2, 0x8 ;  /* 0x0000000802027836 */ /* 0x000fe40000000000 */
[----:B-1----:R-:W-:Y:S02]  /*0490*/  IMAD.MOV.U32 R19, RZ, RZ, R7 ;  /* 0x000000ffff137224 */ /* 0x002fe400078e0007 */
[----:B0-----:R-:W-:Y:S02]  /*04a0*/  @P5 IMAD.MOV.U32 R17, RZ, RZ, 0x7fffffff ;  /* 0x7fffffffff115424 */ /* 0x001fe400078e00ff */
[----:B------:R-:W-:Y:S01]  /*04b0*/  @P1 IMAD.MOV.U32 R16, RZ, RZ, 0x7fffffff ;  /* 0x7fffffffff101424 */ /* 0x000fe200078e00ff */
[C---:B------:R-:W-:Y:S01]  /*04c0*/  LEA R29, R19.reuse, R29, 0x3 ;  /* 0x0000001d131d7211 */ /* 0x040fe200078e18ff */
[C---:B------:R-:W-:Y:S01]  /*04d0*/  IMAD R26, R19.reuse, 0x8, R26 ;  /* 0x00000008131a7824 */ /* 0x040fe200078e021a */
[----:B------:R3:W-:Y:S01]  /*04e0*/  @P5 STG.E desc[UR4][R22.64], R17 ;  /* 0x0000001116005986 */ /* 0x0007e2000c101904 */
[C---:B------:R-:W-:Y:S01]  /*04f0*/  IMAD R5, R19.reuse, 0x8, R5 ;  /* 0x0000000813057824 */ /* 0x040fe200078e0205 */
[C---:B------:R-:W-:Y:S01]  /*0500*/  LEA R11, R19.reuse, R11, 0x3 ;  /* 0x0000000b130b7211 */ /* 0x040fe200078e18ff */
[C---:B------:R-:W-:Y:S01]  /*0510*/  IMAD R9, R19.reuse, 0x8, R9 ;  /* 0x0000000813097824 */ /* 0x040fe200078e0209 */
[----:B------:R3:W-:Y:S01]  /*0520*/  @P1 STG.E desc[UR4][R24.64], R16 ;  /* 0x0000001018001986 */ /* 0x0007e2000c101904 */
[----:B------:R-:W-:Y:S01]  /*0530*/  ISETP.NE.AND P1, PT, R2, R6, PT ;  /* 0x000000060200720c */ /* 0x000fe20003f25270 */
[----:B------:R-:W-:-:S02]  /*0540*/  IMAD R10, R19, 0x8, R10 ;  /* 0x00000008130a7824 */ /* 0x000fc400078e020a */
[C---:B------:R-:W-:Y:S02]  /*0550*/  IMAD R8, R19.reuse, 0x8, R8 ;  /* 0x0000000813087824 */ /* 0x040fe400078e0208 */
[----:B------:R-:W-:-:S08]  /*0560*/  IMAD R27, R19, 0x8, R27 ;  /* 0x00000008131b7824 */ /* 0x000fd000078e021b */
[----:B---3--:R-:W-:Y:S05]  /*0570*/  @P1 BRA `(.L_x_1) ;  /* 0xfffffffc00341947 */ /* 0x008fea000383ffff */
.L_x_0:
[----:B--2---:R-:W-:Y:S01]  /*0580*/  IMAD.WIDE.U32 R12, R0, 0x4, R12 ;  /* 0x00000004000c7825 */ /* 0x004fe200078e000c */
[----:B-----5:R-:W-:Y:S01]  /*0590*/  VIMNMX R0, PT, PT, RZ, R3, !PT ;  /* 0x00000003ff007248 */ /* 0x020fe20007fe0100 */
[----:B------:R-:W-:Y:S06]  /*05a0*/  @!P0 BRA `(.L_x_2) ;  /* 0x0000000000cc8947 */ /* 0x000fec0003800000 */
[----:B------:R-:W0:Y:S01]  /*05b0*/  LDC R2, c[0x0][0x390] ;  /* 0x0000e400ff027b82 */ /* 0x000e220000000800 */
[----:B------:R-:W-:Y:S02]  /*05c0*/  ISETP.GE.U32.AND P0, PT, R4, 0x4, PT ;  /* 0x000000040400780c */ /* 0x000fe40003f06070 */
[----:B0-----:R-:W-:-:S04]  /*05d0*/  LOP3.LUT R18, R2, 0x3, RZ, 0xc0, !PT ;  /* 0x0000000302127812 */ /* 0x001fc800078ec0ff */
[----:B------:R-:W-:-:S07]  /*05e0*/  ISETP.NE.AND P4, PT, R18, RZ, PT ;  /* 0x000000ff1200720c */ /* 0x000fce0003f85270 */
[----:B------:R-:W-:Y:S06]  /*05f0*/  @!P0 BRA `(.L_x_3) ;  /* 0x0000000000608947 */ /* 0x000fec0003800000 */
[C---:B------:R-:W-:Y:S01]  /*0600*/  VIADD R4, R6.reuse, 0x1 ;  /* 0x0000000106047836 */ /* 0x040fe20000000000 */
[C---:B------:R-:W-:Y:S01]  /*0610*/  ISETP.GT.AND P0, PT, R3.reuse, R6, PT ;  /* 0x000000060300720c */ /* 0x040fe20003f04270 */
[C---:B------:R-:W-:Y:S02]  /*0620*/  VIADD R8, R6.reuse, 0x3 ;  /* 0x0000000306087836 */ /* 0x040fe40000000000 */
[C---:B------:R-:W-:Y:S01]  /*0630*/  IMAD R5, R6.reuse, R19, RZ ;  /* 0x0000001306057224 */ /* 0x040fe200078e02ff */
[C---:B------:R-:W-:Y:S01]  /*0640*/  ISETP.GT.AND P1, PT, R3.reuse, R4, PT ;  /* 0x000000040300720c */ /* 0x040fe20003f24270 */
[C---:B------:R-:W-:Y:S01]  /*0650*/  VIADD R4, R6.reuse, 0x2 ;  /* 0x0000000206047836 */ /* 0x040fe20000000000 */
[----:B------:R-:W-:Y:S01]  /*0660*/  ISETP.GT.AND P3, PT, R3, R8, PT ;  /* 0x000000080300720c */ /* 0x000fe20003f64270 */
[----:B------:R-:W-:Y:S01]  /*0670*/  IMAD.IADD R8, R5, 0x1, R19 ;  /* 0x0000000105087824 */ /* 0x000fe200078e0213 */
[----:B------:R-:W-:Y:S02]  /*0680*/  IADD3 R6, PT, PT, R6, 0x4, RZ ;  /* 0x0000000406067810 */ /* 0x000fe40007ffe0ff */
[----:B------:R-:W-:-:S02]  /*0690*/  ISETP.GT.AND P2, PT, R3, R4, PT ;  /* 0x000000040300720c */ /* 0x000fc40003f44270 */
[----:B------:R-:W-:Y:S01]  /*06a0*/  IADD3 R10, PT, PT, R8, R19, RZ ;  /* 0x00000013080a7210 */ /* 0x000fe20007ffe0ff */
[----:B------:R-:W-:Y:S02]  /*06b0*/  @P0 IMAD.MOV.U32 R7, RZ, RZ, 0x7fffffff ;  /* 0x7fffffffff070424 */ /* 0x000fe400078e00ff */
[----:B------:R-:W-:-:S04]  /*06c0*/  @P0 IMAD.WIDE R4, R5, 0x4, R14 ;  /* 0x0000000405040825 */ /* 0x000fc800078e020e */
[----:B------:R-:W-:Y:S01]  /*06d0*/  @P3 IMAD.IADD R17, R10, 0x1, R19 ;  /* 0x000000010a113824 */ /* 0x000fe200078e0213 */
[----:B------:R0:W-:Y:S01]  /*06e0*/  @P0 STG.E desc[UR4][R4.64], R7 ;  /* 0x0000000704000986 */ /* 0x0001e2000c101904 */
[----:B------:R-:W-:Y:S02]  /*06f0*/  @P1 IMAD.MOV.U32 R21, RZ, RZ, 0x7fffffff ;  /* 0x7fffffffff151424 */ /* 0x000fe400078e00ff */
[----:B------:R-:W-:-:S04]  /*0700*/  @P1 IMAD.WIDE R8, R8, 0x4, R14 ;  /* 0x0000000408081825 */ /* 0x000fc800078e020e */
[----:B------:R-:W-:Y:S01]  /*0710*/  @P2 IMAD.MOV.U32 R23, RZ, RZ, 0x7fffffff ;  /* 0x7fffffffff172424 */ /* 0x000fe200078e00ff */
[----:B------:R0:W-:Y:S01]  /*0720*/  @P1 STG.E desc[UR4][R8.64], R21 ;  /* 0x0000001508001986 */ /* 0x0001e2000c101904 */
[----:B------:R-:W-:-:S04]  /*0730*/  @P2 IMAD.WIDE R10, R10, 0x4, R14 ;  /* 0x000000040a0a2825 */ /* 0x000fc800078e020e */
[----:B------:R-:W-:Y:S01]  /*0740*/  @P3 IMAD.MOV.U32 R25, RZ, RZ, 0x7fffffff ;  /* 0x7fffffffff193424 */ /* 0x000fe200078e00ff */
[----:B------:R0:W-:Y:S01]  /*0750*/  @P2 STG.E desc[UR4][R10.64], R23 ;  /* 0x000000170a002986 */ /* 0x0001e2000c101904 */
[----:B------:R-:W-:-:S05]  /*0760*/  @P3 IMAD.WIDE R16, R17, 0x4, R14 ;  /* 0x0000000411103825 */ /* 0x000fca00078e020e */
[----:B------:R0:W-:Y:S02]  /*0770*/  @P3 STG.E desc[UR4][R16.64], R25 ;  /* 0x0000001910003986 */ /* 0x0001e4000c101904 */
.L_x_3:
[----:B------:R-:W-:Y:S05]  /*0780*/  @!P4 BRA `(.L_x_2) ;  /* 0x000000000054c947 */ /* 0x000fea0003800000 */
[----:B------:R-:W-:Y:S02]  /*0790*/  ISETP.NE.AND P0, PT, R18, 0x1, PT ;  /* 0x000000011200780c */ /* 0x000fe40003f05270 */
[----:B------:R-:W-:-:S11]  /*07a0*/  LOP3.LUT R2, R2, 0x1, RZ, 0xc0, !PT ;  /* 0x0000000102027812 */ /* 0x000fd600078ec0ff */
[----:B------:R-:W-:Y:S05]  /*07b0*/  @!P0 BRA `(.L_x_4) ;  /* 0x0000000000308947 */ /* 0x000fea0003800000 */
[----:B0-----:R-:W-:Y:S01]  /*07c0*/  VIADD R4, R6, 0x1 ;  /* 0x0000000106047836 */ /* 0x001fe20000000000 */
[----:B------:R-:W-:-:S04]  /*07d0*/  ISETP.GT.AND P0, PT, R3, R6, PT ;  /* 0x000000060300720c */ /* 0x000fc80003f04270 */
[----:B------:R-:W-:Y:S01]  /*07e0*/  ISETP.GT.AND P1, PT, R3, R4, PT ;  /* 0x000000040300720c */ /* 0x000fe20003f24270 */
[C---:B------:R-:W-:Y:S02]  /*07f0*/  IMAD R4, R6.reuse, R19, RZ ;  /* 0x0000001306047224 */ /* 0x040fe400078e02ff */
[----:B------:R-:W-:-:S06]  /*0800*/  VIADD R6, R6, 0x2 ;  /* 0x0000000206067836 */ /* 0x000fcc0000000000 */
[----:B------:R-:W-:-:S04]  /*0810*/  @P0 IMAD.MOV.U32 R7, RZ, RZ, 0x7fffffff ;  /* 0x7fffffffff070424 */ /* 0x000fc800078e00ff */
[C---:B------:R-:W-:Y:S02]  /*0820*/  @P1 IMAD.IADD R9, R4.reuse, 0x1, R19 ;  /* 0x0000000104091824 */ /* 0x040fe400078e0213 */
[----:B------:R-:W-:-:S04]  /*0830*/  @P0 IMAD.WIDE R4, R4, 0x4, R14 ;  /* 0x0000000404040825 */ /* 0x000fc800078e020e */
[----:B------:R-:W-:Y:S01]  /*0840*/  @P1 IMAD.MOV.U32 R11, RZ, RZ, 0x7fffffff ;  /* 0x7fffffffff0b1424 */ /* 0x000fe200078e00ff */
[----:B------:R1:W-:Y:S01]  /*0850*/  @P0 STG.E desc[UR4][R4.64], R7 ;  /* 0x0000000704000986 */ /* 0x0003e2000c101904 */
[----:B------:R-:W-:-:S05]  /*0860*/  @P1 IMAD.WIDE R8, R9, 0x4, R14 ;  /* 0x0000000409081825 */ /* 0x000fca00078e020e */
[----:B------:R1:W-:Y:S02]  /*0870*/  @P1 STG.E desc[UR4][R8.64], R11 ;  /* 0x0000000b08001986 */ /* 0x0003e4000c101904 */
.L_x_4:
[----:B------:R-:W-:-:S04]  /*0880*/  ISETP.GT.AND P0, PT, R3, R6, PT ;  /* 0x000000060300720c */ /* 0x000fc80003f04270 */
[----:B------:R-:W-:-:S13]  /*0890*/  ISETP.NE.U32.OR P0, PT, R2, 0x1, !P0 ;  /* 0x000000010200780c */ /* 0x000fda0004705470 */
[----:B------:R-:W-:Y:S01]  /*08a0*/  @!P0 IMAD R3, R6, R19, RZ ;  /* 0x0000001306038224 */ /* 0x000fe200078e02ff */
[----:B01----:R-:W-:-:S03]  /*08b0*/  @!P0 MOV R5, 0x7fffffff ;  /* 0x7fffffff00058802 */ /* 0x003fc60000000f00 */
[----:B------:R-:W-:-:S05]  /*08c0*/  @!P0 IMAD.WIDE R2, R3, 0x4, R14 ;  /* 0x0000000403028825 */ /* 0x000fca00078e020e */
[----:B------:R1:W-:Y:S02]  /*08d0*/  @!P0 STG.E desc[UR4][R2.64], R5 ;  /* 0x0000000502008986 */ /* 0x0003e4000c101904 */
.L_x_2:
[----:B------:R-:W2:Y:S02]  /*08e0*/  LDCU UR6, c[0x0][0x390] ;  /* 0x00007200ff0677ac */ /* 0x000ea40008000800 */
[----:B--2---:R-:W-:-:S13]  /*08f0*/  ISETP.GE.AND P0, PT, R0, UR6, PT ;  /* 0x0000000600007c0c */ /* 0x004fda000bf06270 */
[----:B------:R-:W-:Y:S05]  /*0900*/  @P0 EXIT ;  /* 0x000000000000094d */ /* 0x000fea0003800000 */
[----:B------:R-:W0:Y:S02]  /*0910*/  LDCU UR6, c[0x0][0x388] ;  /* 0x00007100ff0677ac */ /* 0x000e240008000800 */
[----:B0-----:R-:W1:Y:S08]  /*0920*/  I2F.F64.U32 R6, UR6 ;  /* 0x0000000600067d12 */ /* 0x001e700008201800 */
[----:B-1----:R-:W0:Y:S01]  /*0930*/  MUFU.RCP64H R3, R7 ;  /* 0x0000000700037308 */ /* 0x002e220000001800 */
[----:B------:R-:W-:-:S05]  /*0940*/  VIADD R2, R7, 0x300402 ;  /* 0x0030040207027836 */ /* 0x000fca0000000000 */
[----:B------:R-:W-:Y:S01]  /*0950*/  FSETP.GEU.AND P0, PT, |R2|, 5.8789094863358348022e-39, PT ;  /* 0x004004020200780b */ /* 0x000fe20003f0e200 */
[----:B0-----:R-:W-:-:S08]  /*0960*/  DFMA R4, -R6, R2, 1 ;  /* 0x3ff000000604742b */ /* 0x001fd00000000102 */
[----:B------:R-:W-:-:S08]  /*0970*/  DFMA R4, R4, R4, R4 ;  /* 0x000000040404722b */ /* 0x000fd00000000004 */
[----:B------:R-:W-:-:S08]  /*0980*/  DFMA R4, R2, R4, R2 ;  /* 0x000000040204722b */ /* 0x000fd00000000002 */
[----:B------:R-:W-:-:S08]  /*0990*/  DFMA R8, -R6, R4, 1 ;  /* 0x3ff000000608742b */ /* 0x000fd00000000104 */
[----:B------:R-:W-:Y:S01]  /*09a0*/  DFMA R4, R4, R8, R4 ;  /* 0x000000080404722b */ /* 0x000fe20000000004 */
[----:B------:R-:W-:Y:S10]  /*09b0*/  @P0 BRA `(.L_x_5) ;  /* 0x0000000000100947 */ /* 0x000ff40003800000 */
[----:B------:R-:W-:-:S05]  /*09c0*/  LOP3.LUT R2, R7, 0x7fffffff, RZ, 0xc0, !PT ;  /* 0x7fffffff07027812 */ /* 0x000fca00078ec0ff */
[----:B------:R-:W-:Y:S01]  /*09d0*/  VIADD R8, R2, 0xfff00000 ;  /* 0xfff0000002087836 */ /* 0x000fe20000000000 */
[----:B------:R-:W-:-:S07]  /*09e0*/  MOV R2, 0xa00 ;  /* 0x00000a0000027802 */ /* 0x000fce0000000f00 */
[----:B------:R-:W-:Y:S05]  /*09f0*/  CALL.REL.NOINC `($__internal_0_$__cuda_sm20_dblrcp_rn_slowpath_v3) ;  /* 0x0000000c00c47944 */ /* 0x000fea0003c00000 */
.L_x_5:
[----:B------:R-:W-:Y:S01]  /*0a00*/  UMOV UR6, 0x54442d18 ;  /* 0x54442d1800067882 */ /* 0x000fe20000000000 */
[----:B------:R-:W-:Y:S01]  /*0a10*/  UMOV UR7, 0x400921fb ;  /* 0x400921fb00077882 */ /* 0x000fe20000000000 */
[----:B------:R-:W-:Y:S01]  /*0a20*/  IMAD.MOV.U32 R8, RZ, RZ, 0x652b82fe ;  /* 0x652b82feff087424 */ /* 0x000fe200078e00ff */
[----:B------:R-:W-:Y:S01]  /*0a30*/  DMUL R6, R4, -UR6 ;  /* 0x8000000604067c28 */ /* 0x000fe20008000000 */
[----:B------:R-:W-:Y:S01]  /*0a40*/  IMAD.MOV.U32 R9, RZ, RZ, 0x3ff71547 ;  /* 0x3ff71547ff097424 */ /* 0x000fe200078e00ff */
[----:B------:R-:W-:Y:S01]  /*0a50*/  UMOV UR6, 0xfefa39ef ;  /* 0xfefa39ef00067882 */ /* 0x000fe20000000000 */
[----:B------:R-:W-:-:S05]  /*0a60*/  UMOV UR7, 0x3fe62e42 ;  /* 0x3fe62e4200077882 */ /* 0x000fca0000000000 */
[----:B------:R-:W-:Y:S02]  /*0a70*/  DFMA R8, R6, R8, 6.75539944105574400000e+15 ;  /* 0x433800000608742b */ /* 0x000fe40000000008 */
[----:B------:R-:W-:-:S06]  /*0a80*/  FSETP.GEU.AND P0, PT, |R7|, 4.1917929649353027344, PT ;  /* 0x4086232b0700780b */ /* 0x000fcc0003f0e200 */
[----:B------:R-:W-:-:S08]  /*0a90*/  DADD R2, R8, -6.75539944105574400000e+15 ;  /* 0xc338000008027429 */ /* 0x000fd00000000000 */
[----:B------:R-:W-:Y:S01]  /*0aa0*/  DFMA R10, R2, -UR6, R6 ;  /* 0x80000006020a7c2b */ /* 0x000fe20008000006 */
[----:B------:R-:W-:Y:S01]  /*0ab0*/  UMOV UR6, 0x3b39803f ;  /* 0x3b39803f00067882 */ /* 0x000fe20000000000 */
[----:B------:R-:W-:-:S06]  /*0ac0*/  UMOV UR7, 0x3c7abc9e ;  /* 0x3c7abc9e00077882 */ /* 0x000fcc0000000000 */
[----:B------:R-:W-:Y:S01]  /*0ad0*/  DFMA R2, R2, -UR6, R10 ;  /* 0x8000000602027c2b */ /* 0x000fe2000800000a */
[----:B------:R-:W-:Y:S01]  /*0ae0*/  UMOV UR6, 0x69ce2bdf ;  /* 0x69ce2bdf00067882 */ /* 0x000fe20000000000 */
[----:B------:R-:W-:Y:S01]  /*0af0*/  IMAD.MOV.U32 R10, RZ, RZ, -0x35dec16 ;  /* 0xfca213eaff0a7424 */ /* 0x000fe200078e00ff */
[----:B------:R-:W-:Y:S01]  /*0b00*/  MOV R11, 0x3e928af3 ;  /* 0x3e928af3000b7802 */ /* 0x000fe20000000f00 */
[----:B------:R-:W-:-:S05]  /*0b10*/  UMOV UR7, 0x3e5ade15 ;  /* 0x3e5ade1500077882 */ /* 0x000fca0000000000 */
[----:B------:R-:W-:Y:S01]  /*0b20*/  DFMA R10, R2, UR6, R10 ;  /* 0x00000006020a7c2b */ /* 0x000fe2000800000a */
[----:B------:R-:W-:Y:S01]  /*0b30*/  UMOV UR6, 0x62401315 ;  /* 0x6240131500067882 */ /* 0x000fe20000000000 */
[----:B------:R-:W-:-:S06]  /*0b40*/  UMOV UR7, 0x3ec71dee ;  /* 0x3ec71dee00077882 */ /* 0x000fcc0000000000 */
[----:B------:R-:W-:Y:S01]  /*0b50*/  DFMA R10, R2, R10, UR6 ;  /* 0x00000006020a7e2b */ /* 0x000fe2000800000a */
        /* <DEDUP_REMOVED lines=22> */
[----:B------:R-:W-:Y:S02]  /*0cc0*/  UMOV UR7, 0x4015d721 ;  /* 0x4015d72100077882 */ /* 0x000fe40000000000 */
[----:B------:R-:W-:-:S04]  /*0cd0*/  DMUL R4, R4, UR6 ;  /* 0x0000000604047c28 */ /* 0x000fc80008000000 */
[----:B------:R-:W-:-:S04]  /*0ce0*/  DFMA R10, R2, R10, 1 ;  /* 0x3ff00000020a742b */ /* 0x000fc8000000000a */
[----:B------:R-:W-:-:S04]  /*0cf0*/  DSETP.NEU.AND P2, PT, R4, +INF , PT ;  /* 0x7ff000000400742a */ /* 0x000fc80003f4d000 */
[----:B------:R-:W-:-:S10]  /*0d00*/  DFMA R10, R2, R10, 1 ;  /* 0x3ff00000020a742b */ /* 0x000fd4000000000a */
[----:B------:R-:W-:Y:S01]  /*0d10*/  @!P2 DMUL R18, RZ, +INF ;  /* 0x7ff00000ff12a828 */ /* 0x000fe20000000000 */
[----:B------:R-:W-:Y:S02]  /*0d20*/  IMAD R3, R8, 0x100000, R11 ;  /* 0x0010000008037824 */ /* 0x000fe400078e020b */
[----:B------:R-:W-:Y:S01]  /*0d30*/  IMAD.MOV.U32 R2, RZ, RZ, R10 ;  /* 0x000000ffff027224 */ /* 0x000fe200078e000a */
[----:B------:R-:W-:Y:S07]  /*0d40*/  @!P0 BRA `(.L_x_6) ;  /* 0x0000000000388947 */ /* 0x000fee0003800000 */
[----:B------:R-:W-:Y:S01]  /*0d50*/  FSETP.GEU.AND P1, PT, |R7|, 4.2275390625, PT ;  /* 0x408748000700780b */ /* 0x000fe20003f2e200 */
[C---:B------:R-:W-:Y:S02]  /*0d60*/  DADD R2, R6.reuse, +INF ;  /* 0x7ff0000006027429 */ /* 0x040fe40000000000 */
[----:B------:R-:W-:-:S08]  /*0d70*/  DSETP.GEU.AND P0, PT, R6, RZ, PT ;  /* 0x000000ff0600722a */ /* 0x000fd00003f0e000 */
[----:B------:R-:W-:Y:S02]  /*0d80*/  FSEL R2, R2, RZ, P0 ;  /* 0x000000ff02027208 */ /* 0x000fe40000000000 */
[----:B------:R-:W-:Y:S01]  /*0d90*/  FSEL R3, R3, RZ, P0 ;  /* 0x000000ff03037208 */ /* 0x000fe20000000000 */
[----:B------:R-:W-:Y:S06]  /*0da0*/  @P1 BRA `(.L_x_6) ;  /* 0x0000000000201947 */ /* 0x000fec0003800000 */
[----:B------:R-:W-:-:S04]  /*0db0*/  LEA.HI R2, R8, R8, RZ, 0x1 ;  /* 0x0000000808027211 */ /* 0x000fc800078f08ff */
[----:B------:R-:W-:Y:S01]  /*0dc0*/  SHF.R.S32.HI R3, RZ, 0x1, R2 ;  /* 0x00000001ff037819 */ /* 0x000fe20000011402 */
[----:B------:R-:W-:-:S04]  /*0dd0*/  IMAD.MOV.U32 R2, RZ, RZ, R10 ;  /* 0x000000ffff027224 */ /* 0x000fc800078e000a */
[----:B------:R-:W-:Y:S02]  /*0de0*/  IMAD.IADD R6, R8, 0x1, -R3 ;  /* 0x0000000108067824 */ /* 0x000fe400078e0a03 */
[----:B------:R-:W-:-:S03]  /*0df0*/  IMAD R3, R3, 0x100000, R11 ;  /* 0x0010000003037824 */ /* 0x000fc600078e020b */
[----:B------:R-:W-:Y:S02]  /*0e00*/  LEA R7, R6, 0x3ff00000, 0x14 ;  /* 0x3ff0000006077811 */ /* 0x000fe400078ea0ff */
[----:B------:R-:W-:-:S06]  /*0e10*/  MOV R6, RZ ;  /* 0x000000ff00067202 */ /* 0x000fcc0000000f00 */
[----:B------:R-:W-:-:S11]  /*0e20*/  DMUL R2, R2, R6 ;  /* 0x0000000602027228 */ /* 0x000fd60000000000 */
.L_x_6:
[----:B------:R-:W-:Y:S01]  /*0e30*/  @!P2 IMAD.MOV.U32 R22, RZ, RZ, 0x1 ;  /* 0x00000001ff16a424 */ /* 0x000fe200078e00ff */
[----:B------:R-:W-:Y:S06]  /*0e40*/  @!P2 BRA `(.L_x_7) ;  /* 0x00000000004ca947 */ /* 0x000fec0003800000 */
[----:B------:R-:W-:Y:S01]  /*0e50*/  UMOV UR6, 0x6dc9c883 ;  /* 0x6dc9c88300067882 */ /* 0x000fe20000000000 */
[----:B------:R-:W-:Y:S01]  /*0e60*/  UMOV UR7, 0x3fe45f30 ;  /* 0x3fe45f3000077882 */ /* 0x000fe20000000000 */
[C---:B------:R-:W-:Y:S02]  /*0e70*/  DSETP.GE.AND P0, PT, R4.reuse, 2.14748364800000000000e+09, PT ;  /* 0x41e000000400742a */ /* 0x040fe40003f06000 */
[----:B------:R-:W-:Y:S01]  /*0e80*/  DMUL R6, R4, UR6 ;  /* 0x0000000604067c28 */ /* 0x000fe20008000000 */
[----:B------:R-:W-:Y:S01]  /*0e90*/  UMOV UR6, 0x54442d18 ;  /* 0x54442d1800067882 */ /* 0x000fe20000000000 */
[----:B------:R-:W-:-:S08]  /*0ea0*/  UMOV UR7, 0x3ff921fb ;  /* 0x3ff921fb00077882 */ /* 0x000fd00000000000 */
[----:B------:R-:W0:Y:S08]  /*0eb0*/  F2I.F64 R6, R6 ;  /* 0x0000000600067311 */ /* 0x000e300000301100 */
[----:B0-----:R-:W0:Y:S02]  /*0ec0*/  I2F.F64 R18, R6 ;  /* 0x0000000600127312 */ /* 0x001e240000201c00 */
[----:B0-----:R-:W-:Y:S01]  /*0ed0*/  DFMA R8, R18, -UR6, R4 ;  /* 0x8000000612087c2b */ /* 0x001fe20008000004 */
[----:B------:R-:W-:Y:S01]  /*0ee0*/  UMOV UR6, 0x33145c00 ;  /* 0x33145c0000067882 */ /* 0x000fe20000000000 */
[----:B------:R-:W-:-:S06]  /*0ef0*/  UMOV UR7, 0x3c91a626 ;  /* 0x3c91a62600077882 */ /* 0x000fcc0000000000 */
[----:B------:R-:W-:Y:S01]  /*0f00*/  DFMA R8, R18, -UR6, R8 ;  /* 0x8000000612087c2b */ /* 0x000fe20008000008 */
[----:B------:R-:W-:Y:S01]  /*0f10*/  UMOV UR6, 0x252049c0 ;  /* 0x252049c000067882 */ /* 0x000fe20000000000 */
[----:B------:R-:W-:-:S06]  /*0f20*/  UMOV UR7, 0x397b839a ;  /* 0x397b839a00077882 */ /* 0x000fcc0000000000 */
[----:B------:R-:W-:Y:S01]  /*0f30*/  DFMA R18, R18, -UR6, R8 ;  /* 0x8000000612127c2b */ /* 0x000fe20008000008 */
[----:B------:R-:W-:Y:S10]  /*0f40*/  @!P0 BRA `(.L_x_8) ;  /* 0x0000000000088947 */ /* 0x000ff40003800000 */
[----:B------:R-:W-:-:S07]  /*0f50*/  MOV R16, 0xf70 ;  /* 0x00000f7000107802 */ /* 0x000fce0000000f00 */
[----:B------:R-:W-:Y:S05]  /*0f60*/  CALL.REL.NOINC `($supersmoother_3_pole_many_series_one_param_time_major_f32$__internal_trig_reduction_slowpathd) ;  /* 0x0000000c000c7944 */ /* 0x000fea0003c00000 */
.L_x_8:
[----:B------:R-:W-:-:S07]  /*0f70*/  VIADD R22, R6, 0x1 ;  /* 0x0000000106167836 */ /* 0x000fce0000000000 */
.L_x_7:
[----:B------:R-:W0:Y:S01]  /*0f80*/  LDCU.64 UR6, c[0x4][0x8] ;  /* 0x01000100ff0677ac */ /* 0x000e220008000a00 */
[----:B------:R-:W-:Y:S01]  /*0f90*/  IMAD.SHL.U32 R4, R22, 0x40, RZ ;  /* 0x0000004016047824 */ /* 0x000fe200078e00ff */
[----:B------:R-:W1:Y:S04]  /*0fa0*/  LDC R17, c[0x0][0x38c] ;  /* 0x0000e300ff117b82 */ /* 0x000e680000000800 */
[----:B------:R-:W-:-:S04]  /*0fb0*/  LOP3.LUT R4, R4, 0x40, RZ, 0xc0, !PT ;  /* 0x0000004004047812 */ /* 0x000fc800078ec0ff */
[----:B0-----:R-:W-:Y:S02]  /*0fc0*/  IADD3 R8, P0, PT, R4, UR6, RZ ;  /* 0x0000000604087c10 */ /* 0x001fe4000ff1e0ff */
[----:B------:R-:W-:Y:S02]  /*0fd0*/  LOP3.LUT R10, R22, 0x1, RZ, 0xc0, !PT ;  /* 0x00000001160a7812 */ /* 0x000fe400078ec0ff */
[----:B------:R-:W-:Y:S01]  /*0fe0*/  MOV R11, 0x3da8ff83 ;  /* 0x3da8ff83000b7802 */ /* 0x000fe20000000f00 */
[----:B------:R-:W-:Y:S01]  /*0ff0*/  IMAD.X R9, RZ, RZ, UR7, P0 ;  /* 0x00000007ff097e24 */ /* 0x000fe200080e06ff */
[----:B------:R-:W-:Y:S01]  /*1000*/  DMUL R20, R18, R18 ;  /* 0x0000001212147228 */ /* 0x000fe20000000000 */
[----:B------:R-:W0:Y:S03]  /*1010*/  LDCU UR6, c[0x0][0x390] ;  /* 0x00007200ff0677ac */ /* 0x000e260008000800 */
[----:B------:R-:W2:Y:S01]  /*1020*/  LDG.E.128.CONSTANT R4, desc[UR4][R8.64] ;  /* 0x0000000408047981 */ /* 0x000ea2000c1e9d00 */
[----:B------:R-:W-:Y:S01]  /*1030*/  ISETP.NE.U32.AND P0, PT, R10, 0x1, PT ;  /* 0x000000010a00780c */ /* 0x000fe20003f05070 */
[----:B------:R-:W-:-:S02]  /*1040*/  IMAD.MOV.U32 R10, RZ, RZ, 0x20fd8164 ;  /* 0x20fd8164ff0a7424 */ /* 0x000fc400078e00ff */
[----:B-1----:R-:W-:Y:S01]  /*1050*/  IMAD R23, R0, R17, RZ ;  /* 0x0000001100177224 */ /* 0x002fe200078e02ff */
[----:B------:R-:W-:Y:S02]  /*1060*/  FSEL R11, -R11, 0.11223486810922622681, !P0 ;  /* 0x3de5db650b0b7808 */ /* 0x000fe40004000100 */
[----:B------:R-:W-:Y:S01]  /*1070*/  FSEL R10, R10, -8.06006814911005101289e+34, !P0 ;  /* 0xf9785eba0a0a7808 */ /* 0x000fe20004000000 */
[----:B------:R-:W-:-:S06]  /*1080*/  IMAD.WIDE.U32 R26, R23, 0x4, R12 ;  /* 0x00000004171a7825 */ /* 0x000fcc00078e000c */
[----:B------:R-:W3:Y:S01]  /*1090*/  LDG.E.CONSTANT R26, desc[UR4][R26.64] ;  /* 0x000000041a1a7981 */ /* 0x000ee2000c1e9900 */
[----:B------:R-:W-:-:S05]  /*10a0*/  VIADD R16, R0, 0x1 ;  /* 0x0000000100107836 */ /* 0x000fca0000000000 */
[----:B0-----:R-:W-:Y:S01]  /*10b0*/  ISETP.GE.AND P1, PT, R16, UR6, PT ;  /* 0x0000000610007c0c */ /* 0x001fe2000bf26270 */
[----:B--2---:R-:W-:Y:S01]  /*10c0*/  DFMA R4, R20, R10, R4 ;  /* 0x0000000a1404722b */ /* 0x004fe20000000004 */
[----:B------:R-:W-:-:S07]  /*10d0*/  IMAD.WIDE.U32 R10, R23, 0x4, R14 ;  /* 0x00000004170a7825 */ /* 0x000fce00078e000e */
[----:B------:R-:W-:Y:S02]  /*10e0*/  DFMA R24, R20, R4, R6 ;  /* 0x000000041418722b */ /* 0x000fe40000000006 */
[----:B------:R0:W5:Y:S04]  /*10f0*/  LDG.E.128.CONSTANT R4, desc[UR4][R8.64+0x10] ;  /* 0x0000100408047981 */ /* 0x000168000c1e9d00 */
[----:B---3--:R0:W-:Y:S01]  /*1100*/  STG.E desc[UR4][R10.64], R26 ;  /* 0x0000001a0a007986 */ /* 0x0081e2000c101904 */
[----:B------:R-:W-:Y:S05]  /*1110*/  @P1 EXIT ;  /* 0x000000000000194d */ /* 0x000fea0003800000 */
[----:B------:R-:W-:Y:S01]  /*1120*/  IMAD.IADD R23, R23, 0x1, R17 ;  /* 0x0000000117177824 */ /* 0x000fe200078e0211 */
[----:B0-----:R-:W5:Y:S03]  /*1130*/  LDG.E.128.CONSTANT R8, desc[UR4][R8.64+0x20] ;  /* 0x0000200408087981 */ /* 0x001f66000c1e9d00 */
[----:B------:R-:W-:-:S05]  /*1140*/  IMAD.WIDE.U32 R28, R23, 0x4, R12 ;  /* 0x00000004171c7825 */ /* 0x000fca00078e000c */
[----:B------:R-:W2:Y:S01]  /*1150*/  LDG.E.CONSTANT R16, desc[UR4][R28.64] ;  /* 0x000000041c107981 */ /* 0x000ea2000c1e9900 */
[----:B------:R-:W-:Y:S01]  /*1160*/  VIADD R27, R0, 0x2 ;  /* 0x00000002001b7836 */ /* 0x000fe20000000000 */
[----:B-----5:R-:W-:-:S04]  /*1170*/  DFMA R24, R20, R24, R4 ;  /* 0x000000181418722b */ /* 0x020fc80000000004 */
[----:B------:R-:W-:Y:S01]  /*1180*/  ISETP.GE.AND P1, PT, R27, UR6, PT ;  /* 0x000000061b007c0c */ /* 0x000fe2000bf26270 */
[----:B------:R-:W-:-:S05]  /*1190*/  IMAD.WIDE.U32 R4, R23, 0x4, R14 ;  /* 0x0000000417047825 */ /* 0x000fca00078e000e */
[----:B--2---:R0:W-:Y:S07]  /*11a0*/  STG.E desc[UR4][R4.64], R16 ;  /* 0x0000001004007986 */ /* 0x0041ee000c101904 */
[----:B------:R-:W-:Y:S05]  /*11b0*/  @P1 EXIT ;  /* 0x000000000000194d */ /* 0x000fea0003800000 */
[----:B------:R-:W-:-:S04]  /*11c0*/  IMAD.IADD R23, R23, 0x1, R17 ;  /* 0x0000000117177824 */ /* 0x000fc800078e0211 */
[----:B------:R-:W-:-:S05]  /*11d0*/  IMAD.WIDE.U32 R28, R23, 0x4, R12 ;  /* 0x00000004171c7825 */ /* 0x000fca00078e000c */
[----:B0-----:R-:W2:Y:S01]  /*11e0*/  LDG.E.CONSTANT R5, desc[UR4][R28.64] ;  /* 0x000000041c057981 */ /* 0x001ea2000c1e9900 */
[----:B------:R-:W-:Y:S01]  /*11f0*/  DFMA R6, R20, R24, R6 ;  /* 0x000000181406722b */ /* 0x000fe20000000006 */
[----:B------:R-:W-:Y:S01]  /*1200*/  VIADD R4, R0, 0x3 ;  /* 0x0000000300047836 */ /* 0x000fe20000000000 */
[C---:B------:R-:W-:Y:S02]  /*1210*/  DMUL R24, R2.reuse, R2 ;  /* 0x0000000202187228 */ /* 0x040fe40000000000 */
[----:B------:R-:W-:Y:S02]  /*1220*/  DADD R2, R2, R2 ;  /* 0x0000000002027229 */ /* 0x000fe40000000002 */
[----:B------:R-:W-:Y:S02]  /*1230*/  ISETP.GE.AND P1, PT, R4, UR6, PT ;  /* 0x0000000604007c0c */ /* 0x000fe4000bf26270 */
[----:B------:R-:W-:-:S08]  /*1240*/  DFMA R6, R20, R6, R8 ;  /* 0x000000061406722b */ /* 0x000fd00000000008 */
[----:B------:R-:W-:-:S08]  /*1250*/  DFMA R6, R20, R6, R10 ;  /* 0x000000061406722b */ /* 0x000fd0000000000a */
[----:B------:R-:W-:Y:S02]  /*1260*/  DFMA R18, R6, R18, R18 ;  /* 0x000000120612722b */ /* 0x000fe40000000012 */
[----:B------:R-:W-:-:S10]  /*1270*/  DFMA R6, R20, R6, 1 ;  /* 0x3ff000001406742b */ /* 0x000fd40000000006 */
[----:B------:R-:W-:Y:S02]  /*1280*/  FSEL R8, R6, R18, !P0 ;  /* 0x0000001206087208 */ /* 0x000fe40004000000 */
[----:B------:R-:W-:Y:S01]  /*1290*/  FSEL R9, R7, R19, !P0 ;  /* 0x0000001307097208 */ /* 0x000fe20004000000 */
[----:B------:R-:W-:Y:S01]  /*12a0*/  DMUL R6, R24, R24 ;  /* 0x0000001818067228 */ /* 0x000fe20000000000 */
[----:B------:R-:W-:Y:S01]  /*12b0*/  IMAD.WIDE.U32 R18, R23, 0x4, R14 ;  /* 0x0000000417127825 */ /* 0x000fe200078e000e */
[----:B------:R-:W-:-:S03]  /*12c0*/  LOP3.LUT P0, RZ, R22, 0x2, RZ, 0xc0, !PT ;  /* 0x0000000216ff7812 */ /* 0x000fc6000780c0ff */
[----:B------:R-:W-:-:S03]  /*12d0*/  DADD R10, RZ, -R8 ;  /* 0x00000000ff0a7229 */ /* 0x000fc60000000808 */
[----:B------:R-:W-:-:S07]  /*12e0*/  DADD R20, -R6, 1 ;  /* 0x3ff0000006147429 */ /* 0x000fce0000000100 */
[----:B------:R-:W-:Y:S02]  /*12f0*/  FSEL R8, R8, R10, !P0 ;  /* 0x0000000a08087208 */ /* 0x000fe40004000000 */
[----:B------:R-:W-:Y:S01]  /*1300*/  FSEL R9, R9, R11, !P0 ;  /* 0x0000000b09097208 */ /* 0x000fe20004000000 */
[----:B--2---:R0:W-:Y:S01]  /*1310*/  STG.E desc[UR4][R18.64], R5 ;  /* 0x0000000512007986 */ /* 0x0041e2000c101904 */
[----:B------:R-:W-:Y:S05]  /*1320*/  @P1 EXIT ;  /* 0x000000000000194d */ /* 0x000fea0003800000 */
[----:B------:R-:W-:Y:S01]  /*1330*/  IADD3 R27, PT, PT, -R0, UR6, RZ ;  /* 0x00000006001b7c10 */ /* 0x000fe2000fffe1ff */
[----:B------:R-:W-:Y:S01]  /*1340*/  DMUL R2, R2, R8 ;  /* 0x0000000802027228 */ /* 0x000fe20000000000 */
[----:B------:R1:W2:Y:S02]  /*1350*/  F2F.F64.F32 R10, R26 ;  /* 0x0000001a000a7310 */ /* 0x0002a40000201800 */
[----:B------:R-:W-:-:S04]  /*1360*/  IADD3 R22, PT, PT, R27, 0x1, RZ ;  /* 0x000000011b167810 */ /* 0x000fc80007ffe0ff */
[----:B------:R-:W-:Y:S01]  /*1370*/  LOP3.LUT P0, R28, R22, 0x3, RZ, 0xc0, !PT ;  /* 0x00000003161c7812 */ /* 0x000fe2000780c0ff */
[C---:B------:R-:W-:Y:S01]  /*1380*/  DADD R20, -R2.reuse, R20 ;  /* 0x0000000002147229 */ /* 0x040fe20000000114 */
[----:B0-----:R1:W0:Y:S01]  /*1390*/  F2F.F64.F32 R18, R5 ;  /* 0x0000000500127310 */ /* 0x0012220000201800 */
[----:B------:R-:W-:-:S06]  /*13a0*/  DADD R22, R2, R24 ;  /* 0x0000000002167229 */ /* 0x000fcc0000000018 */
[CC--:B------:R-:W-:Y:S01]  /*13b0*/  DFMA R20, R2.reuse, R24.reuse, R20 ;  /* 0x000000180214722b */ /* 0x0c0fe20000000014 */
[----:B------:R1:W3:Y:S01]  /*13c0*/  F2F.F64.F32 R8, R16 ;  /* 0x0000001000087310 */ /* 0x0002e20000201800 */
[----:B------:R-:W-:Y:S02]  /*13d0*/  DFMA R24, R2, -R24, -R24 ;  /* 0x800000180218722b */ /* 0x000fe40000000818 */
[----:B--2---:R-:W-:Y:S09]  /*13e0*/  @!P0 BRA `(.L_x_9) ;  /* 0x0000000000608947 */ /* 0x004ff20003800000 */
[----:B------:R-:W-:Y:S02]  /*13f0*/  IMAD R3, R4, R17, RZ ;  /* 0x0000001104037224 */ /* 0x000fe400078e02ff */
[----:B------:R-:W-:-:S07]  /*1400*/  IMAD.MOV R2, RZ, RZ, -R28 ;  /* 0x000000ffff027224 */ /* 0x000fce00078e0a1c */
.L_x_10:
[----:B--2---:R-:W-:-:S05]  /*1410*/  IMAD.WIDE.U32 R28, R3, 0x4, R12 ;  /* 0x00000004031c7825 */ /* 0x004fca00078e000c */
[----:B-1----:R1:W2:Y:S01]  /*1420*/  LDG.E.CONSTANT R16, desc[UR4][R28.64] ;  /* 0x000000041c107981 */ /* 0x0022a2000c1e9900 */
[----:B------:R-:W-:Y:S02]  /*1430*/  VIADD R2, R2, 0x1 ;  /* 0x0000000102027836 */ /* 0x000fe40000000000 */
[----:B------:R-:W-:-:S03]  /*1440*/  VIADD R0, R0, 0x1 ;  /* 0x0000000100007836 */ /* 0x000fc60000000000 */
[----:B------:R-:W-:Y:S01]  /*1450*/  ISETP.NE.AND P0, PT, R2, RZ, PT ;  /* 0x000000ff0200720c */ /* 0x000fe20003f05270 */
[C---:B-1----:R-:W-:Y:S01]  /*1460*/  IMAD.WIDE.U32 R28, R3.reuse, 0x4, R14 ;  /* 0x00000004031c7825 */ /* 0x042fe200078e000e */
[----:B------:R-:W-:Y:S01]  /*1470*/  IADD3 R3, PT, PT, R3, R17, RZ ;  /* 0x0000001103037210 */ /* 0x000fe20007ffe0ff */
[----:B--2---:R-:W1:Y:S02]  /*1480*/  F2F.F64.F32 R4, R16 ;  /* 0x0000001000047310 */ /* 0x004e640000201800 */
[----:B-1----:R-:W-:-:S08]  /*1490*/  DMUL R4, R20, R4 ;  /* 0x0000000414047228 */ /* 0x002fd00000000000 */
[----:B0-----:R-:W-:-:S08]  /*14a0*/  DFMA R4, R22, R18, R4 ;  /* 0x000000121604722b */ /* 0x001fd00000000004 */
[----:B---3--:R-:W-:-:S08]  /*14b0*/  DFMA R4, R24, R8, R4 ;  /* 0x000000081804722b */ /* 0x008fd00000000004 */
[----:B------:R-:W-:Y:S01]  /*14c0*/  DFMA R4, R6, R10, R4 ;  /* 0x0000000a0604722b */ /* 0x000fe20000000004 */
[----:B------:R-:W-:Y:S02]  /*14d0*/  IMAD.MOV.U32 R10, RZ, RZ, R8 ;  /* 0x000000ffff0a7224 */ /* 0x000fe400078e0008 */
[----:B------:R-:W-:-:S03]  /*14e0*/  IMAD.MOV.U32 R11, RZ, RZ, R9 ;  /* 0x000000ffff0b7224 */ /* 0x000fc600078e0009 */
[----:B------:R-:W0:Y:S01]  /*14f0*/  F2F.F32.F64 R26, R4 ;  /* 0x00000004001a7310 */ /* 0x000e220000301000 */
[----:B------:R-:W-:Y:S02]  /*1500*/  IMAD.MOV.U32 R8, RZ, RZ, R18 ;  /* 0x000000ffff087224 */ /* 0x000fe400078e0012 */
[----:B------:R-:W-:Y:S02]  /*1510*/  IMAD.MOV.U32 R9, RZ, RZ, R19 ;  /* 0x000000ffff097224 */ /* 0x000fe400078e0013 */
[----:B------:R-:W-:Y:S02]  /*1520*/  IMAD.MOV.U32 R18, RZ, RZ, R4 ;  /* 0x000000ffff127224 */ /* 0x000fe400078e0004 */
[----:B------:R-:W-:Y:S01]  /*1530*/  IMAD.MOV.U32 R19, RZ, RZ, R5 ;  /* 0x000000ffff137224 */ /* 0x000fe200078e0005 */
[----:B0-----:R2:W-:Y:S01]  /*1540*/  STG.E desc[UR4][R28.64], R26 ;  /* 0x0000001a1c007986 */ /* 0x0015e2000c101904 */
[----:B------:R-:W-:Y:S05]  /*1550*/  @P0 BRA `(.L_x_10) ;  /* 0xfffffffc00ac0947 */ /* 0x000fea000383ffff */
[----:B------:R-:W-:-:S07]  /*1560*/  VIADD R4, R0, 0x3 ;  /* 0x0000000300047836 */ /* 0x000fce0000000000 */
.L_x_9:
[----:B------:R-:W-:-:S04]  /*1570*/  IADD3 R27, PT, PT, R27, -0x4, RZ ;  /* 0xfffffffc1b1b7810 */ /* 0x000fc80007ffe0ff */
[----:B------:R-:W-:-:S13]  /*1580*/  ISETP.GE.U32.AND P0, PT, R27, 0x3, PT ;  /* 0x000000031b00780c */ /* 0x000fda0003f06070 */
[----:B------:R-:W-:Y:S05]  /*1590*/  @!P0 EXIT ;  /* 0x000000000000894d */ /* 0x000fea0003800000 */
[C---:B-1----:R-:W-:Y:S02]  /*15a0*/  VIADD R16, R4.reuse, 0x2 ;  /* 0x0000000204107836 */ /* 0x042fe40000000000 */
[C---:B--2---:R-:W-:Y:S02]  /*15b0*/  VIADD R26, R4.reuse, 0x3 ;  /* 0x00000003041a7836 */ /* 0x044fe40000000000 */
[CC--:B------:R-:W-:Y:S02]  /*15c0*/  IMAD R2, R4.reuse, R17.reuse, RZ ;  /* 0x0000001104027224 */ /* 0x0c0fe400078e02ff */
[----:B------:R-:W-:Y:S02]  /*15d0*/  VIADD R0, R4, -UR6 ;  /* 0x8000000604007c36 */ /* 0x000fe40008000000 */
[-C--:B------:R-:W-:Y:S02]  /*15e0*/  IMAD R3, R16, R17.reuse, RZ ;  /* 0x0000001110037224 */ /* 0x080fe400078e02ff */
[----:B------:R-:W-:-:S02]  /*15f0*/  IMAD R29, R26, R17, RZ ;  /* 0x000000111a1d7224 */ /* 0x000fc400078e02ff */
[----:B------:R-:W-:-:S07]  /*1600*/  IMAD.IADD R5, R2, 0x1, R17 ;  /* 0x0000000102057824 */ /* 0x000fce00078e0211 */
.L_x_11:
[----:B-1----:R-:W-:-:S05]  /*1610*/  IMAD.WIDE.U32 R26, R2, 0x4, R12 ;  /* 0x00000004021a7825 */ /* 0x002fca00078e000c */
[----:B------:R-:W2:Y:S02]  /*1620*/  LDG.E.CONSTANT R4, desc[UR4][R26.64] ;  /* 0x000000041a047981 */ /* 0x000ea4000c1e9900 */
[----:B--2---:R-:W1:Y:S02]  /*1630*/  F2F.F64.F32 R26, R4 ;  /* 0x00000004001a7310 */ /* 0x004e640000201800 */
[----:B-1----:R-:W-:-:S08]  /*1640*/  DMUL R26, R20, R26 ;  /* 0x0000001a141a7228 */ /* 0x002fd00000000000 */
[----:B0-----:R-:W-:-:S08]  /*1650*/  DFMA R26, R22, R18, R26 ;  /* 0x00000012161a722b */ /* 0x001fd0000000001a */
[----:B---3--:R-:W-:-:S08]  /*1660*/  DFMA R26, R24, R8, R26 ;  /* 0x00000008181a722b */ /* 0x008fd0000000001a */
[----:B------:R-:W-:Y:S01]  /*1670*/  DFMA R26, R6, R10, R26 ;  /* 0x0000000a061a722b */ /* 0x000fe2000000001a */
[----:B------:R-:W-:-:S05]  /*1680*/  IMAD.WIDE.U32 R10, R2, 0x4, R14 ;  /* 0x00000004020a7825 */ /* 0x000fca00078e000e */
[----:B------:R-:W0:Y:S02]  /*1690*/  F2F.F32.F64 R16, R26 ;  /* 0x0000001a00107310 */ /* 0x000e240000301000 */
[----:B0-----:R0:W-:Y:S02]  /*16a0*/  STG.E desc[UR4][R10.64], R16 ;  /* 0x000000100a007986 */ /* 0x0011e4000c101904 */
[----:B0-----:R-:W-:-:S05]  /*16b0*/  IMAD.WIDE.U32 R10, R5, 0x4, R12 ;  /* 0x00000004050a7825 */ /* 0x001fca00078e000c */
[----:B------:R-:W2:Y:S02]  /*16c0*/  LDG.E.CONSTANT R28, desc[UR4][R10.64] ;  /* 0x000000040a1c7981 */ /* 0x000ea4000c1e9900 */
[----:B--2---:R-:W0:Y:S02]  /*16d0*/  F2F.F64.F32 R10, R28 ;  /* 0x0000001c000a7310 */ /* 0x004e240000201800 */
[----:B0-----:R-:W-:-:S08]  /*16e0*/  DMUL R10, R20, R10 ;  /* 0x0000000a140a7228 */ /* 0x001fd00000000000 */
[----:B------:R-:W-:-:S08]  /*16f0*/  DFMA R10, R22, R26, R10 ;  /* 0x0000001a160a722b */ /* 0x000fd0000000000a */
[----:B------:R-:W-:-:S08]  /*1700*/  DFMA R10, R24, R18, R10 ;  /* 0x00000012180a722b */ /* 0x000fd0000000000a */
        /* <DEDUP_REMOVED lines=15> */
[----:B------:R-:W2:Y:S01]  /*1800*/  LDG.E.CONSTANT R4, desc[UR4][R18.64] ;  /* 0x0000000412047981 */ /* 0x000ea2000c1e9900 */
[----:B------:R-:W-:Y:S01]  /*1810*/  VIADD R0, R0, 0x4 ;  /* 0x0000000400007836 */ /* 0x000fe20000000000 */
[C---:B------:R-:W-:Y:S01]  /*1820*/  LEA R5, R17.reuse, R5, 0x2 ;  /* 0x0000000511057211 */ /* 0x040fe200078e10ff */
[C---:B------:R-:W-:Y:S02]  /*1830*/  IMAD R3, R17.reuse, 0x4, R3 ;  /* 0x0000000411037824 */ /* 0x040fe400078e0203 */
[----:B------:R-:W-:Y:S01]  /*1840*/  IMAD R2, R17, 0x4, R2 ;  /* 0x0000000411027824 */ /* 0x000fe200078e0202 */
[----:B------:R-:W-:Y:S01]  /*1850*/  ISETP.NE.AND P0, PT, R0, RZ, PT ;  /* 0x000000ff0000720c */ /* 0x000fe20003f05270 */
[----:B--2---:R-:W0:Y:S02]  /*1860*/  F2F.F64.F32 R18, R4 ;  /* 0x0000000400127310 */ /* 0x004e240000201800 */
[----:B0-----:R-:W-:-:S08]  /*1870*/  DMUL R18, R20, R18 ;  /* 0x0000001214127228 */ /* 0x001fd00000000000 */
[----:B------:R-:W-:-:S08]  /*1880*/  DFMA R18, R22, R8, R18 ;  /* 0x000000081612722b */ /* 0x000fd00000000012 */
[----:B------:R-:W-:-:S08]  /*1890*/  DFMA R18, R24, R10, R18 ;  /* 0x0000000a1812722b */ /* 0x000fd00000000012 */
[----:B------:R-:W-:Y:S01]  /*18a0*/  DFMA R18, R6, R26, R18 ;  /* 0x0000001a0612722b */ /* 0x000fe20000000012 */
[----:B------:R-:W-:-:S05]  /*18b0*/  IMAD.WIDE.U32 R26, R29, 0x4, R14 ;  /* 0x000000041d1a7825 */ /* 0x000fca00078e000e */
[----:B------:R-:W0:Y:S01]  /*18c0*/  F2F.F32.F64 R16, R18 ;  /* 0x0000001200107310 */ /* 0x000e220000301000 */
[----:B------:R-:W-:Y:S01]  /*18d0*/  IMAD R29, R17, 0x4, R29 ;  /* 0x00000004111d7824 */ /* 0x000fe200078e021d */
[----:B0-----:R1:W-:Y:S01]  /*18e0*/  STG.E desc[UR4][R26.64], R16 ;  /* 0x000000101a007986 */ /* 0x0013e2000c101904 */
[----:B------:R-:W-:Y:S05]  /*18f0*/  @P0 BRA `(.L_x_11) ;  /* 0xfffffffc00440947 */ /* 0x000fea000383ffff */
[----:B------:R-:W-:Y:S05]  /*1900*/  EXIT ;  /* 0x000000000000794d */ /* 0x000fea0003800000 */
        .weak           $__internal_0_$__cuda_sm20_dblrcp_rn_slowpath_v3
        .type           $__internal_0_$__cuda_sm20_dblrcp_rn_slowpath_v3,@function
        .size           $__internal_0_$__cuda_sm20_dblrcp_rn_slowpath_v3,($supersmoother_3_pole_many_series_one_param_time_major_f32$__internal_trig_reduction_slowpathd - $__internal_0_$__cuda_sm20_dblrcp_rn_slowpath_v3)
$__internal_0_$__cuda_sm20_dblrcp_rn_slowpath_v3:
[----:B------:R-:W-:Y:S02]  /*1910*/  IMAD.MOV.U32 R4, RZ, RZ, R6 ;  /* 0x000000ffff047224 */ /* 0x000fe400078e0006 */
[----:B------:R-:W-:-:S06]  /*1920*/  IMAD.MOV.U32 R5, RZ, RZ, R7 ;  /* 0x000000ffff057224 */ /* 0x000fcc00078e0007 */
[----:B------:R-:W-:-:S14]  /*1930*/  DSETP.GTU.AND P0, PT, |R4|, +INF , PT ;  /* 0x7ff000000400742a */ /* 0x000fdc0003f0c200 */
[----:B------:R-:W-:Y:S05]  /*1940*/  @P0 BRA `(.L_x_12) ;  /* 0x00000000007c0947 */ /* 0x000fea0003800000 */
[----:B------:R-:W-:-:S04]  /*1950*/  LOP3.LUT R3, R7, 0x7fffffff, RZ, 0xc0, !PT ;  /* 0x7fffffff07037812 */ /* 0x000fc800078ec0ff */
[----:B------:R-:W-:-:S04]  /*1960*/  IADD3 R6, PT, PT, R3, -0x1, RZ ;  /* 0xffffffff03067810 */ /* 0x000fc80007ffe0ff */
[----:B------:R-:W-:-:S13]  /*1970*/  ISETP.GE.U32.AND P0, PT, R6, 0x7fefffff, PT ;  /* 0x7fefffff0600780c */ /* 0x000fda0003f06070 */
[----:B------:R-:W-:Y:S01]  /*1980*/  @P0 LOP3.LUT R7, R5, 0x7ff00000, RZ, 0x3c, !PT ;  /* 0x7ff0000005070812 */ /* 0x000fe200078e3cff */
[----:B------:R-:W-:Y:S01]  /*1990*/  @P0 IMAD.MOV.U32 R6, RZ, RZ, RZ ;  /* 0x000000ffff060224 */ /* 0x000fe200078e00ff */
[----:B------:R-:W-:Y:S06]  /*19a0*/  @P0 BRA `(.L_x_13) ;  /* 0x00000000006c0947 */ /* 0x000fec0003800000 */
[----:B------:R-:W-:-:S13]  /*19b0*/  ISETP.GE.U32.AND P0, PT, R3, 0x1000001, PT ;  /* 0x010000010300780c */ /* 0x000fda0003f06070 */
[----:B------:R-:W-:Y:S05]  /*19c0*/  @!P0 BRA `(.L_x_14) ;  /* 0x0000000000348947 */ /* 0x000fea0003800000 */
[----:B------:R-:W-:Y:S02]  /*19d0*/  VIADD R7, R5, 0xc0200000 ;  /* 0xc020000005077836 */ /* 0x000fe40000000000 */
[----:B------:R-:W-:Y:S02]  /*19e0*/  IMAD.MOV.U32 R6, RZ, RZ, R4 ;  /* 0x000000ffff067224 */ /* 0x000fe400078e0004 */
[----:B------:R-:W0:Y:S04]  /*19f0*/  MUFU.RCP64H R9, R7 ;  /* 0x0000000700097308 */ /* 0x000e280000001800 */
[----:B0-----:R-:W-:-:S08]  /*1a00*/  DFMA R10, -R6, R8, 1 ;  /* 0x3ff00000060a742b */ /* 0x001fd00000000108 */
[----:B------:R-:W-:-:S08]  /*1a10*/  DFMA R10, R10, R10, R10 ;  /* 0x0000000a0a0a722b */ /* 0x000fd0000000000a */
[----:B------:R-:W-:-:S08]  /*1a20*/  DFMA R10, R8, R10, R8 ;  /* 0x0000000a080a722b */ /* 0x000fd00000000008 */
[----:B------:R-:W-:-:S08]  /*1a30*/  DFMA R8, -R6, R10, 1 ;  /* 0x3ff000000608742b */ /* 0x000fd0000000010a */
[----:B------:R-:W-:-:S08]  /*1a40*/  DFMA R8, R10, R8, R10 ;  /* 0x000000080a08722b */ /* 0x000fd0000000000a */
[----:B------:R-:W-:-:S08]  /*1a50*/  DMUL R8, R8, 2.2250738585072013831e-308 ;  /* 0x0010000008087828 */ /* 0x000fd00000000000 */
[----:B------:R-:W-:-:S08]  /*1a60*/  DFMA R4, -R4, R8, 1 ;  /* 0x3ff000000404742b */ /* 0x000fd00000000108 */
[----:B------:R-:W-:-:S08]  /*1a70*/  DFMA R4, R4, R4, R4 ;  /* 0x000000040404722b */ /* 0x000fd00000000004 */
[----:B------:R-:W-:Y:S01]  /*1a80*/  DFMA R6, R8, R4, R8 ;  /* 0x000000040806722b */ /* 0x000fe20000000008 */
[----:B------:R-:W-:Y:S10]  /*1a90*/  BRA `(.L_x_13) ;  /* 0x0000000000307947 */ /* 0x000ff40003800000 */
.L_x_14:
[----:B------:R-:W-:Y:S01]  /*1aa0*/  DMUL R4, R4, 8.11296384146066816958e+31 ;  /* 0x4690000004047828 */ /* 0x000fe20000000000 */
[----:B------:R-:W-:-:S05]  /*1ab0*/  IMAD.MOV.U32 R6, RZ, RZ, R8 ;  /* 0x000000ffff067224 */ /* 0x000fca00078e0008 */
[----:B------:R-:W0:Y:S02]  /*1ac0*/  MUFU.RCP64H R7, R5 ;  /* 0x0000000500077308 */ /* 0x000e240000001800 */
[----:B0-----:R-:W-:-:S08]  /*1ad0*/  DFMA R8, -R4, R6, 1 ;  /* 0x3ff000000408742b */ /* 0x001fd00000000106 */
[----:B------:R-:W-:-:S08]  /*1ae0*/  DFMA R8, R8, R8, R8 ;  /* 0x000000080808722b */ /* 0x000fd00000000008 */
[----:B------:R-:W-:-:S08]  /*1af0*/  DFMA R8, R6, R8, R6 ;  /* 0x000000080608722b */ /* 0x000fd00000000006 */
[----:B------:R-:W-:-:S08]  /*1b00*/  DFMA R6, -R4, R8, 1 ;  /* 0x3ff000000406742b */ /* 0x000fd00000000108 */
[----:B------:R-:W-:-:S08]  /*1b10*/  DFMA R6, R8, R6, R8 ;  /* 0x000000060806722b */ /* 0x000fd00000000008 */
[----:B------:R-:W-:Y:S01]  /*1b20*/  DMUL R6, R6, 8.11296384146066816958e+31 ;  /* 0x4690000006067828 */ /* 0x000fe20000000000 */
[----:B------:R-:W-:Y:S10]  /*1b30*/  BRA `(.L_x_13) ;  /* 0x0000000000087947 */ /* 0x000ff40003800000 */
.L_x_12:
[----:B------:R-:W-:Y:S01]  /*1b40*/  LOP3.LUT R7, R5, 0x80000, RZ, 0xfc, !PT ;  /* 0x0008000005077812 */ /* 0x000fe200078efcff */
[----:B------:R-:W-:-:S07]  /*1b50*/  IMAD.MOV.U32 R6, RZ, RZ, R4 ;  /* 0x000000ffff067224 */ /* 0x000fce00078e0004 */
.L_x_13:
[----:B------:R-:W-:Y:S01]  /*1b60*/  IMAD.MOV.U32 R3, RZ, RZ, 0x0 ;  /* 0x00000000ff037424 */ /* 0x000fe200078e00ff */
[----:B------:R-:W-:Y:S01]  /*1b70*/  MOV R4, R6 ;  /* 0x0000000600047202 */ /* 0x000fe20000000f00 */
[----:B------:R-:W-:Y:S02]  /*1b80*/  IMAD.MOV.U32 R5, RZ, RZ, R7 ;  /* 0x000000ffff057224 */ /* 0x000fe400078e0007 */
[----:B------:R-:W-:Y:S05]  /*1b90*/  RET.REL.NODEC R2 `(supersmoother_3_pole_many_series_one_param_time_major_f32) ;  /* 0xffffffe402187950 */ /* 0x000fea0003c3ffff */
        .type           $supersmoother_3_pole_many_series_one_param_time_major_f32$__internal_trig_reduction_slowpathd,@function
        .size           $supersmoother_3_pole_many_series_one_param_time_major_f32$__internal_trig_reduction_slowpathd,(.L_x_44 - $supersmoother_3_pole_many_series_one_param_time_major_f32$__internal_trig_reduction_slowpathd)
$supersmoother_3_pole_many_series_one_param_time_major_f32$__internal_trig_reduction_slowpathd:
[--C-:B------:R-:W-:Y:S01]  /*1ba0*/  SHF.R.U32.HI R10, RZ, 0x14, R5.reuse ;  /* 0x00000014ff0a7819 */ /* 0x100fe20000011605 */
[----:B------:R-:W-:Y:S02]  /*1bb0*/  IMAD.MOV.U32 R18, RZ, RZ, R4 ;  /* 0x000000ffff127224 */ /* 0x000fe400078e0004 */
[----:B------:R-:W-:Y:S01]  /*1bc0*/  IMAD.MOV.U32 R11, RZ, RZ, R5 ;  /* 0x000000ffff0b7224 */ /* 0x000fe200078e0005 */
[----:B------:R-:W-:Y:S01]  /*1bd0*/  LOP3.LUT R7, R10, 0x7ff, RZ, 0xc0, !PT ;  /* 0x000007ff0a077812 */ /* 0x000fe200078ec0ff */
[----:B------:R-:W-:-:S03]  /*1be0*/  IMAD.MOV.U32 R6, RZ, RZ, RZ ;  /* 0x000000ffff067224 */ /* 0x000fc600078e00ff */
[----:B------:R-:W-:-:S13]  /*1bf0*/  ISETP.NE.AND P0, PT, R7, 0x7ff, PT ;  /* 0x000007ff0700780c */ /* 0x000fda0003f05270 */
[----:B------:R-:W-:Y:S05]  /*1c00*/  @!P0 BRA `(.L_x_15) ;  /* 0x0000000800308947 */ /* 0x000fea0003800000 */
[----:B------:R-:W-:Y:S01]  /*1c10*/  IADD3 R4, PT, PT, R7, -0x400, RZ ;  /* 0xfffffc0007047810 */ /* 0x000fe20007ffe0ff */
[----:B------:R-:W-:Y:S01]  /*1c20*/  IMAD.MOV.U32 R17, RZ, RZ, R5 ;  /* 0x000000ffff117224 */ /* 0x000fe200078e0005 */
[----:B------:R-:W-:Y:S02]  /*1c30*/  CS2R R6, SRZ ;  /* 0x0000000000067805 */ /* 0x000fe4000001ff00 */
[----:B------:R-:W-:Y:S02]  /*1c40*/  SHF.R.U32.HI R19, RZ, 0x6, R4 ;  /* 0x00000006ff137819 */ /* 0x000fe40000011604 */
[----:B------:R-:W-:Y:S02]  /*1c50*/  ISETP.GE.U32.AND P0, PT, R4, 0x80, PT ;  /* 0x000000800400780c */ /* 0x000fe40003f06070 */
[C---:B------:R-:W-:Y:S02]  /*1c60*/  IADD3 R8, PT, PT, -R19.reuse, 0x13, RZ ;  /* 0x0000001313087810 */ /* 0x040fe40007ffe1ff */
[----:B------:R-:W-:-:S02]  /*1c70*/  IADD3 R9, PT, PT, -R19, 0xf, RZ ;  /* 0x0000000f13097810 */ /* 0x000fc40007ffe1ff */
[----:B------:R-:W-:-:S04]  /*1c80*/  SEL R8, R8, 0x12, P0 ;  /* 0x0000001208087807 */ /* 0x000fc80000000000 */
[----:B------:R-:W-:-:S13]  /*1c90*/  ISETP.GE.AND P0, PT, R9, R8, PT ;  /* 0x000000080900720c */ /* 0x000fda0003f06270 */
[----:B------:R-:W-:Y:S05]  /*1ca0*/  @P0 BRA `(.L_x_16) ;  /* 0x00000000008c0947 */ /* 0x000fea0003800000 */
[C---:B------:R-:W-:Y:S01]  /*1cb0*/  SHF.L.U64.HI R21, R18.reuse, 0xb, R11 ;  /* 0x0000000b12157819 */ /* 0x040fe2000001020b */
[----:B------:R-:W-:Y:S01]  /*1cc0*/  IMAD.SHL.U32 R11, R18, 0x800, RZ ;  /* 0x00000800120b7824 */ /* 0x000fe200078e00ff */
[----:B------:R-:W-:Y:S01]  /*1cd0*/  IADD3 R18, PT, PT, RZ, -R19, -R8 ;  /* 0x80000013ff127210 */ /* 0x000fe20007ffe808 */
[----:B------:R-:W-:Y:S01]  /*1ce0*/  IMAD.MOV.U32 R20, RZ, RZ, RZ ;  /* 0x000000ffff147224 */ /* 0x000fe200078e00ff */
[----:B------:R-:W-:Y:S02]  /*1cf0*/  CS2R R6, SRZ ;  /* 0x0000000000067805 */ /* 0x000fe4000001ff00 */
[----:B------:R-:W-:Y:S01]  /*1d00*/  LOP3.LUT R21, R21, 0x80000000, RZ, 0xfc, !PT ;  /* 0x8000000015157812 */ /* 0x000fe200078efcff */
[----:B------:R-:W0:Y:S01]  /*1d10*/  LDCU.64 UR6, c[0x0][0x358] ;  /* 0x00006b00ff0677ac */ /* 0x000e220008000a00 */
[----:B------:R-:W-:-:S05]  /*1d20*/  NOP ;  /* 0x0000000000007918 */ /* 0x000fca0000000000 */
.L_x_17:
[----:B------:R-:W1:Y:S02]  /*1d30*/  LDC.64 R4, c[0x4][RZ] ;  /* 0x01000000ff047b82 */ /* 0x000e640000000a00 */
[----:B-1----:R-:W-:-:S06]  /*1d40*/  IMAD.WIDE R4, R9, 0x8, R4 ;  /* 0x0000000809047825 */ /* 0x002fcc00078e0204 */
[----:B0-----:R-:W2:Y:S01]  /*1d50*/  LDG.E.64.CONSTANT R4, desc[UR6][R4.64] ;  /* 0x0000000604047981 */ /* 0x001ea2000c1e9b00 */
[----:B------:R-:W-:Y:S01]  /*1d60*/  IADD3 R18, PT, PT, R18, 0x1, RZ ;  /* 0x0000000112127810 */ /* 0x000fe20007ffe0ff */
[----:B------:R-:W-:Y:S02]  /*1d70*/  VIADD R9, R9, 0x1 ;  /* 0x0000000109097836 */ /* 0x000fe40000000000 */
[----:B--2---:R-:W-:-:S04]  /*1d80*/  IMAD.WIDE.U32 R6, P2, R4, R11, R6 ;  /* 0x0000000b04067225 */ /* 0x004fc80007840006 */
[----:B------:R-:W-:Y:S02]  /*1d90*/  IMAD R23, R4, R21, RZ ;  /* 0x0000001504177224 */ /* 0x000fe400078e02ff */
[CC--:B------:R-:W-:Y:S02]  /*1da0*/  IMAD R22, R5.reuse, R11.reuse, RZ ;  /* 0x0000000b05167224 */ /* 0x0c0fe400078e02ff */
[----:B------:R-:W-:Y:S01]  /*1db0*/  IMAD.HI.U32 R25, R5, R11, RZ ;  /* 0x0000000b05197227 */ /* 0x000fe200078e00ff */
[----:B------:R-:W-:-:S03]  /*1dc0*/  IADD3 R7, P0, PT, R23, R7, RZ ;  /* 0x0000000717077210 */ /* 0x000fc60007f1e0ff */
[----:B------:R-:W-:Y:S01]  /*1dd0*/  IMAD R23, R20, 0x8, R1 ;  /* 0x0000000814177824 */ /* 0x000fe200078e0201 */
[----:B------:R-:W-:Y:S01]  /*1de0*/  IADD3 R7, P1, PT, R22, R7, RZ ;  /* 0x0000000716077210 */ /* 0x000fe20007f3e0ff */
[----:B------:R-:W-:-:S04]  /*1df0*/  IMAD.HI.U32 R22, R4, R21, RZ ;  /* 0x0000001504167227 */ /* 0x000fc800078e00ff */
[----:B------:R-:W-:Y:S01]  /*1e00*/  IMAD.X R4, RZ, RZ, R22, P2 ;  /* 0x000000ffff047224 */ /* 0x000fe200010e0616 */
[----:B------:R0:W-:Y:S01]  /*1e10*/  STL.64 [R23], R6 ;  /* 0x0000000617007387 */ /* 0x0001e20000100a00 */
[----:B------:R-:W-:-:S03]  /*1e20*/  IMAD.HI.U32 R22, R5, R21, RZ ;  /* 0x0000001505167227 */ /* 0x000fc600078e00ff */
[----:B------:R-:W-:Y:S01]  /*1e30*/  IADD3.X R4, P0, PT, R25, R4, RZ, P0, !PT ;  /* 0x0000000419047210 */ /* 0x000fe2000071e4ff */
[----:B------:R-:W-:Y:S02]  /*1e40*/  IMAD R5, R5, R21, RZ ;  /* 0x0000001505057224 */ /* 0x000fe400078e02ff */
[----:B------:R-:W-:-:S03]  /*1e50*/  VIADD R20, R20, 0x1 ;  /* 0x0000000114147836 */ /* 0x000fc60000000000 */
[----:B------:R-:W-:Y:S01]  /*1e60*/  IADD3.X R5, P1, PT, R5, R4, RZ, P1, !PT ;  /* 0x0000000405057210 */ /* 0x000fe20000f3e4ff */
[----:B------:R-:W-:Y:S01]  /*1e70*/  IMAD.X R4, RZ, RZ, R22, P0 ;  /* 0x000000ffff047224 */ /* 0x000fe200000e0616 */
[----:B------:R-:W-:-:S03]  /*1e80*/  ISETP.NE.AND P0, PT, R18, -0xf, PT ;  /* 0xfffffff11200780c */ /* 0x000fc60003f05270 */
[----:B------:R-:W-:Y:S02]  /*1e90*/  IMAD.X R4, RZ, RZ, R4, P1 ;  /* 0x000000ffff047224 */ /* 0x000fe400008e0604 */
[----:B0-----:R-:W-:-:S03]  /*1ea0*/  IMAD.MOV.U32 R6, RZ, RZ, R5 ;  /* 0x000000ffff067224 */ /* 0x001fc600078e0005 */
[----:B------:R-:W-:-:S05]  /*1eb0*/  MOV R7, R4 ;  /* 0x0000000400077202 */ /* 0x000fca0000000f00 */
[----:B------:R-:W-:Y:S05]  /*1ec0*/  @P0 BRA `(.L_x_17) ;  /* 0xfffffffc00980947 */ /* 0x000fea000383ffff */
[----:B------:R-:W-:-:S07]  /*1ed0*/  IMAD.MOV.U32 R9, RZ, RZ, R8 ;  /* 0x000000ffff097224 */ /* 0x000fce00078e0008 */
.L_x_16:
[----:B------:R-:W-:Y:S01]  /*1ee0*/  LOP3.LUT P0, R27, R10, 0x3f, RZ, 0xc0, !PT ;  /* 0x0000003f0a1b7812 */ /* 0x000fe2000780c0ff */
[----:B------:R-:W-:-:S04]  /*1ef0*/  IMAD.IADD R4, R19, 0x1, R9 ;  /* 0x0000000113047824 */ /* 0x000fc800078e0209 */
[----:B------:R-:W-:-:S05]  /*1f00*/  IMAD.U32 R29, R4, 0x8, R1 ;  /* 0x00000008041d7824 */ /* 0x000fca00078e0001 */
[----:B------:R0:W-:Y:S04]  /*1f10*/  STL.64 [R29+-0x78], R6 ;  /* 0xffff88061d007387 */ /* 0x0001e80000100a00 */
[----:B------:R-:W2:Y:S04]  /*1f20*/  @P0 LDL.64 R18, [R1+0x8] ;  /* 0x0000080001120983 */ /* 0x000ea80000100a00 */
[----:B------:R-:W3:Y:S04]  /*1f30*/  LDL.64 R8, [R1+0x10] ;  /* 0x0000100001087983 */ /* 0x000ee80000100a00 */
[----:B------:R-:W4:Y:S01]  /*1f40*/  LDL.64 R4, [R1+0x18] ;  /* 0x0000180001047983 */ /* 0x000f220000100a00 */
[----:B------:R-:W-:-:S02]  /*1f50*/  @P0 LOP3.LUT R10, R27, 0x3f, RZ, 0x3c, !PT ;  /* 0x0000003f1b0a0812 */ /* 0x000fc400078e3cff */
[--C-:B--2---:R-:W-:Y:S02]  /*1f60*/  @P0 SHF.R.U64 R11, R18, 0x1, R19.reuse ;  /* 0x00000001120b0819 */ /* 0x104fe40000001213 */
[----:B------:R-:W-:Y:S02]  /*1f70*/  @P0 SHF.R.U32.HI R19, RZ, 0x1, R19 ;  /* 0x00000001ff130819 */ /* 0x000fe40000011613 */
[C---:B---3--:R-:W-:Y:S02]  /*1f80*/  @P0 SHF.L.U32 R21, R8.reuse, R27, RZ ;  /* 0x0000001b08150219 */ /* 0x048fe400000006ff */
[----:B0-----:R-:W-:Y:S02]  /*1f90*/  @P0 SHF.R.U64 R6, R11, R10, R19 ;  /* 0x0000000a0b060219 */ /* 0x001fe40000001213 */
[--C-:B------:R-:W-:Y:S02]  /*1fa0*/  @P0 SHF.R.U32.HI R25, RZ, 0x1, R9.reuse ;  /* 0x00000001ff190819 */ /* 0x100fe40000011609 */
[----:B------:R-:W-:-:S02]  /*1fb0*/  @P0 SHF.R.U64 R23, R8, 0x1, R9 ;  /* 0x0000000108170819 */ /* 0x000fc40000001209 */
[-C--:B------:R-:W-:Y:S02]  /*1fc0*/  @P0 SHF.L.U64.HI R18, R8, R27.reuse, R9 ;  /* 0x0000001b08120219 */ /* 0x080fe40000010209 */
[----:B------:R-:W-:Y:S02]  /*1fd0*/  @P0 SHF.R.U32.HI R7, RZ, R10, R19 ;  /* 0x0000000aff070219 */ /* 0x000fe40000011613 */
[----:B------:R-:W-:Y:S02]  /*1fe0*/  @P0 LOP3.LUT R8, R21, R6, RZ, 0xfc, !PT ;  /* 0x0000000615080212 */ /* 0x000fe400078efcff */
[----:B----4-:R-:W-:Y:S02]  /*1ff0*/  @P0 SHF.L.U32 R11, R4, R27, RZ ;  /* 0x0000001b040b0219 */ /* 0x010fe400000006ff */
[----:B------:R-:W-:Y:S02]  /*2000*/  @P0 SHF.R.U64 R20, R23, R10, R25 ;  /* 0x0000000a17140219 */ /* 0x000fe40000001219 */
[----:B------:R-:W-:-:S02]  /*2010*/  @P0 LOP3.LUT R9, R18, R7, RZ, 0xfc, !PT ;  /* 0x0000000712090212 */ /* 0x000fc400078efcff */
[----:B------:R-:W-:Y:S01]  /*2020*/  @P0 SHF.R.U32.HI R25, RZ, R10, R25 ;  /* 0x0000000aff190219 */ /* 0x000fe20000011619 */
[----:B------:R-:W-:Y:S01]  /*2030*/  IMAD.SHL.U32 R10, R8, 0x4, RZ ;  /* 0x00000004080a7824 */ /* 0x000fe200078e00ff */
[----:B------:R-:W-:Y:S02]  /*2040*/  @P0 SHF.L.U64.HI R6, R4, R27, R5 ;  /* 0x0000001b04060219 */ /* 0x000fe40000010205 */
[----:B------:R-:W-:Y:S02]  /*2050*/  @P0 LOP3.LUT R4, R11, R20, RZ, 0xfc, !PT ;  /* 0x000000140b040212 */ /* 0x000fe400078efcff */
[----:B------:R-:W-:Y:S02]  /*2060*/  SHF.L.U64.HI R8, R8, 0x2, R9 ;  /* 0x0000000208087819 */ /* 0x000fe40000010209 */
[----:B------:R-:W-:Y:S02]  /*2070*/  @P0 LOP3.LUT R5, R6, R25, RZ, 0xfc, !PT ;  /* 0x0000001906050212 */ /* 0x000fe400078efcff */
[----:B------:R-:W-:-:S02]  /*2080*/  SHF.L.W.U32.HI R9, R9, 0x2, R4 ;  /* 0x0000000209097819 */ /* 0x000fc40000010e04 */
[----:B------:R-:W-:Y:S02]  /*2090*/  IADD3 RZ, P0, PT, RZ, -R10, RZ ;  /* 0x8000000affff7210 */ /* 0x000fe40007f1e0ff */
[----:B------:R-:W-:Y:S02]  /*20a0*/  LOP3.LUT R6, RZ, R8, RZ, 0x33, !PT ;  /* 0x00000008ff067212 */ /* 0x000fe400078e33ff */
[----:B------:R-:W-:Y:S02]  /*20b0*/  SHF.L.W.U32.HI R4, R4, 0x2, R5 ;  /* 0x0000000204047819 */ /* 0x000fe40000010e05 */
[----:B------:R-:W-:Y:S02]  /*20c0*/  LOP3.LUT R7, RZ, R9, RZ, 0x33, !PT ;  /* 0x00000009ff077212 */ /* 0x000fe400078e33ff */
[----:B------:R-:W-:Y:S02]  /*20d0*/  IADD3.X R11, P0, PT, RZ, R6, RZ, P0, !PT ;  /* 0x00000006ff0b7210 */ /* 0x000fe4000071e4ff */
[----:B------:R-:W-:-:S02]  /*20e0*/  LOP3.LUT R6, RZ, R4, RZ, 0x33, !PT ;  /* 0x00000004ff067212 */ /* 0x000fc400078e33ff */
[C---:B------:R-:W-:Y:S02]  /*20f0*/  ISETP.GT.U32.AND P2, PT, R9.reuse, -0x1, PT ;  /* 0xffffffff0900780c */ /* 0x040fe40003f44070 */
[----:B------:R-:W-:Y:S02]  /*2100*/  IADD3.X R18, P1, PT, RZ, R7, RZ, P0, !PT ;  /* 0x00000007ff127210 */ /* 0x000fe4000073e4ff */
[C---:B------:R-:W-:Y:S02]  /*2110*/  ISETP.GT.AND.EX P0, PT, R4.reuse, -0x1, PT, P2 ;  /* 0xffffffff0400780c */ /* 0x040fe40003f04320 */
[----:B------:R-:W-:Y:S02]  /*2120*/  IADD3.X R7, PT, PT, RZ, R6, RZ, P1, !PT ;  /* 0x00000006ff077210 */ /* 0x000fe40000ffe4ff */
[----:B------:R-:W-:Y:S02]  /*2130*/  SEL R9, R9, R18, P0 ;  /* 0x0000001209097207 */ /* 0x000fe40000000000 */
[----:B------:R-:W-:-:S04]  /*2140*/  SEL R6, R4, R7, P0 ;  /* 0x0000000704067207 */ /* 0x000fc80000000000 */
[----:B------:R-:W-:-:S03]  /*2150*/  ISETP.NE.U32.AND P1, PT, R6, RZ, PT ;  /* 0x000000ff0600720c */ /* 0x000fc60003f25070 */
[----:B------:R-:W-:Y:S01]  /*2160*/  @!P0 IMAD.MOV R10, RZ, RZ, -R10 ;  /* 0x000000ffff0a8224 */ /* 0x000fe200078e0a0a */
[----:B------:R-:W-:-:S06]  /*2170*/  SEL R18, R9, R6, !P1 ;  /* 0x0000000609127207 */ /* 0x000fcc0004800000 */
[----:B------:R-:W0:Y:S02]  /*2180*/  FLO.U32 R18, R18 ;  /* 0x0000001200127300 */ /* 0x000e2400000e0000 */
[C---:B0-----:R-:W-:Y:S02]  /*2190*/  IADD3 R19, PT, PT, -R18.reuse, 0x1f, RZ ;  /* 0x0000001f12137810 */ /* 0x041fe40007ffe1ff */
[----:B------:R-:W-:-:S03]  /*21a0*/  IADD3 R7, PT, PT, -R18, 0x3f, RZ ;  /* 0x0000003f12077810 */ /* 0x000fc60007ffe1ff */
[----:B------:R-:W-:Y:S01]  /*21b0*/  @P1 IMAD.MOV R7, RZ, RZ, R19 ;  /* 0x000000ffff071224 */ /* 0x000fe200078e0213 */
[----:B------:R-:W-:-:S04]  /*21c0*/  SEL R19, R8, R11, P0 ;  /* 0x0000000b08137207 */ /* 0x000fc80000000000 */
[----:B------:R-:W-:-:S13]  /*21d0*/  ISETP.NE.AND P1, PT, R7, RZ, PT ;  /* 0x000000ff0700720c */ /* 0x000fda0003f25270 */
[----:B------:R-:W-:Y:S05]  /*21e0*/  @!P1 BRA `(.L_x_18) ;  /* 0x0000000000289947 */ /* 0x000fea0003800000 */
[C---:B------:R-:W-:Y:S02]  /*21f0*/  LOP3.LUT R8, R7.reuse, 0x3f, RZ, 0xc0, !PT ;  /* 0x0000003f07087812 */ /* 0x040fe400078ec0ff */
[--C-:B------:R-:W-:Y:S02]  /*2200*/  SHF.R.U64 R11, R10, 0x1, R19.reuse ;  /* 0x000000010a0b7819 */ /* 0x100fe40000001213 */
[----:B------:R-:W-:Y:S02]  /*2210*/  SHF.R.U32.HI R19, RZ, 0x1, R19 ;  /* 0x00000001ff137819 */ /* 0x000fe40000011613 */
[----:B------:R-:W-:Y:S02]  /*2220*/  LOP3.LUT R10, R7, 0x3f, RZ, 0xc, !PT ;  /* 0x0000003f070a7812 */ /* 0x000fe400078e0cff */
[CC--:B------:R-:W-:Y:S02]  /*2230*/  SHF.L.U64.HI R21, R9.reuse, R8.reuse, R6 ;  /* 0x0000000809157219 */ /* 0x0c0fe40000010206 */
[----:B------:R-:W-:-:S02]  /*2240*/  SHF.L.U32 R8, R9, R8, RZ ;  /* 0x0000000809087219 */ /* 0x000fc400000006ff */
[-CC-:B------:R-:W-:Y:S02]  /*2250*/  SHF.R.U64 R9, R11, R10.reuse, R19.reuse ;  /* 0x0000000a0b097219 */ /* 0x180fe40000001213 */
[----:B------:R-:W-:Y:S02]  /*2260*/  SHF.R.U32.HI R6, RZ, R10, R19 ;  /* 0x0000000aff067219 */ /* 0x000fe40000011613 */
[----:B------:R-:W-:Y:S02]  /*2270*/  LOP3.LUT R9, R8, R9, RZ, 0xfc, !PT ;  /* 0x0000000908097212 */ /* 0x000fe400078efcff */
[----:B------:R-:W-:-:S07]  /*2280*/  LOP3.LUT R6, R21, R6, RZ, 0xfc, !PT ;  /* 0x0000000615067212 */ /* 0x000fce00078efcff */
.L_x_18:
[----:B------:R-:W-:-:S04]  /*2290*/  IMAD.WIDE.U32 R18, R9, 0x2168c235, RZ ;  /* 0x2168c23509127825 */ /* 0x000fc800078e00ff */
[----:B------:R-:W-:Y:S01]  /*22a0*/  IMAD.MOV.U32 R10, RZ, RZ, R19 ;  /* 0x000000ffff0a7224 */ /* 0x000fe200078e0013 */
[----:B------:R-:W-:Y:S01]  /*22b0*/  IADD3 RZ, P1, PT, R18, R18, RZ ;  /* 0x0000001212ff7210 */ /* 0x000fe20007f3e0ff */
[----:B------:R-:W-:Y:S02]  /*22c0*/  IMAD.MOV.U32 R11, RZ, RZ, RZ ;  /* 0x000000ffff0b7224 */ /* 0x000fe400078e00ff */
[----:B------:R-:W-:-:S04]  /*22d0*/  IMAD.WIDE.U32 R8, R9, -0x36f0255e, R10 ;  /* 0xc90fdaa209087825 */ /* 0x000fc800078e000a */
[----:B------:R-:W-:-:S04]  /*22e0*/  IMAD.HI.U32 R10, R6, -0x36f0255e, RZ ;  /* 0xc90fdaa2060a7827 */ /* 0x000fc800078e00ff */
[----:B------:R-:W-:-:S04]  /*22f0*/  IMAD.WIDE.U32 R8, P2, R6, 0x2168c235, R8 ;  /* 0x2168c23506087825 */ /* 0x000fc80007840008 */
[----:B------:R-:W-:Y:S01]  /*2300*/  IMAD R11, R6, -0x36f0255e, RZ ;  /* 0xc90fdaa2060b7824 */ /* 0x000fe200078e02ff */
[----:B------:R-:W-:Y:S02]  /*2310*/  IADD3.X R6, PT, PT, R10, RZ, RZ, P2, !PT ;  /* 0x000000ff0a067210 */ /* 0x000fe400017fe4ff */
[----:B------:R-:W-:Y:S02]  /*2320*/  IADD3.X RZ, P1, PT, R8, R8, RZ, P1, !PT ;  /* 0x0000000808ff7210 */ /* 0x000fe40000f3e4ff */
[----:B------:R-:W-:-:S04]  /*2330*/  IADD3 R9, P2, PT, R11, R9, RZ ;  /* 0x000000090b097210 */ /* 0x000fc80007f5e0ff */
[C---:B------:R-:W-:Y:S01]  /*2340*/  ISETP.GT.U32.AND P3, PT, R9.reuse, RZ, PT ;  /* 0x000000ff0900720c */ /* 0x040fe20003f64070 */
[----:B------:R-:W-:Y:S01]  /*2350*/  IMAD.X R6, RZ, RZ, R6, P2 ;  /* 0x000000ffff067224 */ /* 0x000fe200010e0606 */
[----:B------:R-:W-:-:S04]  /*2360*/  IADD3.X R8, P2, PT, R9, R9, RZ, P1, !PT ;  /* 0x0000000909087210 */ /* 0x000fc80000f5e4ff */
[C---:B------:R-:W-:Y:S01]  /*2370*/  ISETP.GT.AND.EX P1, PT, R6.reuse, RZ, PT, P3 ;  /* 0x000000ff0600720c */ /* 0x040fe20003f24330 */
[----:B------:R-:W-:-:S03]  /*2380*/  IMAD.X R11, R6, 0x1, R6, P2 ;  /* 0x00000001060b7824 */ /* 0x000fc600010e0606 */
[----:B------:R-:W-:Y:S02]  /*2390*/  SEL R8, R8, R9, P1 ;  /* 0x0000000908087207 */ /* 0x000fe40000800000 */
[----:B------:R-:W-:Y:S02]  /*23a0*/  SEL R9, R11, R6, P1 ;  /* 0x000000060b097207 */ /* 0x000fe40000800000 */
[----:B------:R-:W-:Y:S02]  /*23b0*/  IADD3 R18, P2, PT, R8, 0x1, RZ ;  /* 0x0000000108127810 */ /* 0x000fe40007f5e0ff */
[----:B------:R-:W-:Y:S02]  /*23c0*/  SEL R6, RZ, 0xffffffff, !P1 ;  /* 0xffffffffff067807 */ /* 0x000fe40004800000 */
[----:B------:R-:W-:Y:S01]  /*23d0*/  LOP3.LUT P1, R17, R17, 0x80000000, RZ, 0xc0, !PT ;  /* 0x8000000011117812 */ /* 0x000fe2000782c0ff */
[----:B------:R-:W-:Y:S01]  /*23e0*/  IMAD.X R9, RZ, RZ, R9, P2 ;  /* 0x000000ffff097224 */ /* 0x000fe200010e0609 */
[----:B------:R-:W-:Y:S01]  /*23f0*/  SHF.R.U32.HI R11, RZ, 0x1e, R5 ;  /* 0x0000001eff0b7819 */ /* 0x000fe20000011605 */
[----:B------:R-:W-:Y:S01]  /*2400*/  IMAD.IADD R7, R6, 0x1, -R7 ;  /* 0x0000000106077824 */ /* 0x000fe200078e0a07 */
[----:B------:R-:W-:-:S02]  /*2410*/  @!P0 LOP3.LUT R17, R17, 0x80000000, RZ, 0x3c, !PT ;  /* 0x8000000011118812 */ /* 0x000fc400078e3cff */
[----:B------:R-:W-:Y:S02]  /*2420*/  SHF.R.U64 R18, R18, 0xa, R9 ;  /* 0x0000000a12127819 */ /* 0x000fe40000001209 */
[----:B------:R-:W-:Y:S02]  /*2430*/  SHF.L.U32 R5, R7, 0x14, RZ ;  /* 0x0000001407057819 */ /* 0x000fe400000006ff */
[----:B------:R-:W-:Y:S02]  /*2440*/  IADD3 R18, P2, PT, R18, 0x1, RZ ;  /* 0x0000000112127810 */ /* 0x000fe40007f5e0ff */
[----:B------:R-:W-:Y:S02]  /*2450*/  LEA.HI R6, R4, R11, RZ, 0x1 ;  /* 0x0000000b04067211 */ /* 0x000fe400078f08ff */
[----:B------:R-:W-:-:S03]  /*2460*/  LEA.HI.X R9, R9, RZ, RZ, 0x16, P2 ;  /* 0x000000ff09097211 */ /* 0x000fc600010fb4ff */
[----:B------:R-:W-:Y:S01]  /*2470*/  @P1 IMAD.MOV R6, RZ, RZ, -R6 ;  /* 0x000000ffff061224 */ /* 0x000fe200078e0a06 */
[--C-:B------:R-:W-:Y:S02]  /*2480*/  SHF.R.U64 R18, R18, 0x1, R9.reuse ;  /* 0x0000000112127819 */ /* 0x100fe40000001209 */
[----:B------:R-:W-:Y:S02]  /*2490*/  SHF.R.U32.HI R8, RZ, 0x1, R9 ;  /* 0x00000001ff087819 */ /* 0x000fe40000011609 */
[----:B------:R-:W-:-:S04]  /*24a0*/  IADD3 R18, P2, P3, RZ, RZ, R18 ;  /* 0x000000ffff127210 */ /* 0x000fc80007b5e012 */
[----:B------:R-:W-:-:S04]  /*24b0*/  IADD3.X R4, PT, PT, R5, 0x3fe00000, R8, P2, P3 ;  /* 0x3fe0000005047810 */ /* 0x000fc800017e6408 */
[----:B------:R-:W-:-:S07]  /*24c0*/  LOP3.LUT R11, R4, R17, RZ, 0xfc, !PT ;  /* 0x00000011040b7212 */ /* 0x000fce00078efcff */
.L_x_15:
[----:B------:R-:W-:Y:S02]  /*24d0*/  IMAD.MOV.U32 R17, RZ, RZ, 0x0 ;  /* 0x00000000ff117424 */ /* 0x000fe400078e00ff */
[----:B------:R-:W-:Y:S02]  /*24e0*/  IMAD.MOV.U32 R19, RZ, RZ, R11 ;  /* 0x000000ffff137224 */ /* 0x000fe400078e000b */
[----:B------:R-:W-:Y:S05]  /*24f0*/  RET.REL.NODEC R16 `(supersmoother_3_pole_many_series_one_param_time_major_f32) ;  /* 0xffffffd810c07950 */ /* 0x000fea0003c3ffff */
.L_x_19:
[----:B------:R-:W-:-:S00]  /*2500*/  BRA `(.L_x_19) ;  /* 0xfffffffc00fc7947 */ /* 0x000fc0000383ffff */
[----:B------:R-:W-:-:S00]  /*2510*/  NOP ;  /* 0x0000000000007918 */ /* 0x000fc00000000000 */
        /* <DEDUP_REMOVED lines=14> */
.L_x_44:


//--------------------- .text.supersmoother_3_pole_batch_f32 --------------------------
	.section	.text.supersmoother_3_pole_batch_f32,"ax",@progbits
	.align	128
        .global         supersmoother_3_pole_batch_f32
        .type           supersmoother_3_pole_batch_f32,@function
        .size           supersmoother_3_pole_batch_f32,(.L_x_46 - supersmoother_3_pole_batch_f32)
        .other          supersmoother_3_pole_batch_f32,@"STO_CUDA_ENTRY STV_DEFAULT"
supersmoother_3_pole_batch_f32:
.text.supersmoother_3_pole_batch_f32:
[----:B------:R-:W0:Y:S01]  /*0000*/  LDC R1, c[0x0][0x37c] ;  /* 0x0000df00ff017b82 */ /* 0x000e220000000800 */
[----:B------:R-:W1:Y:S01]  /*0010*/  S2R R5, SR_CTAID.X ;  /* 0x0000000000057919 */ /* 0x000e620000002500 */
[----:B------:R-:W1:Y:S01]  /*0020*/  LDCU UR4, c[0x0][0x394] ;  /* 0x00007280ff0477ac */ /* 0x000e620008000800 */
[----:B0-----:R-:W-:Y:S01]  /*0030*/  VIADD R1, R1, 0xffffffd8 ;  /* 0xffffffd801017836 */ /* 0x001fe20000000000 */
[----:B------:R-:W0:Y:S01]  /*0040*/  S2R R0, SR_TID.X ;  /* 0x0000000000007919 */ /* 0x000e220000002100 */
[----:B-1----:R-:W-:-:S04]  /*0050*/  ISETP.GE.AND P0, PT, R5, UR4, PT ;  /* 0x0000000405007c0c */ /* 0x002fc8000bf06270 */
[----:B0-----:R-:W-:-:S13]  /*0060*/  ISETP.NE.OR P0, PT, R0, RZ, P0 ;  /* 0x000000ff0000720c */ /* 0x001fda0000705670 */
[----:B------:R-:W-:Y:S05]  /*0070*/  @P0 EXIT ;  /* 0x000000000000094d */ /* 0x000fea0003800000 */
[----:B------:R-:W0:Y:S01]  /*0080*/  LDC.64 R2, c[0x0][0x388] ;  /* 0x0000e200ff027b82 */ /* 0x000e220000000a00 */
[----:B------:R-:W1:Y:S01]  /*0090*/  LDCU.64 UR12, c[0x0][0x358] ;  /* 0x00006b00ff0c77ac */ /* 0x000e620008000a00 */
[----:B------:R-:W2:Y:S01]  /*00a0*/  LDCU UR4, c[0x0][0x390] ;  /* 0x00007200ff0477ac */ /* 0x000ea20008000800 */
[----:B0-----:R-:W-:-:S05]  /*00b0*/  IMAD.WIDE.U32 R2, R5, 0x4, R2 ;  /* 0x0000000405027825 */ /* 0x001fca00078e0002 */
[----:B-1----:R-:W2:Y:S02]  /*00c0*/  LDG.E.CONSTANT R0, desc[UR12][R2.64] ;  /* 0x0000000c02007981 */ /* 0x002ea4000c1e9900 */
[----:B--2---:R-:W-:-:S04]  /*00d0*/  VIMNMX R4, PT, PT, R0, UR4, PT ;  /* 0x0000000400047c48 */ /* 0x004fc8000bfe0100 */
[----:B------:R-:W-:-:S13]  /*00e0*/  ISETP.GE.AND P0, PT, R4, 0x1, PT ;  /* 0x000000010400780c */ /* 0x000fda0003f06270 */
[----:B------:R-:W-:Y:S05]  /*00f0*/  @!P0 EXIT ;  /* 0x000000000000894d */ /* 0x000fea0003800000 */
[----:B------:R-:W0:Y:S01]  /*0100*/  LDC R4, c[0x0][0x398] ;  /* 0x0000e600ff047b82 */ /* 0x000e220000000800 */
[----:B------:R-:W-:Y:S02]  /*0110*/  UIADD3 UR5, UPT, UPT, UR4, -0x1, URZ ;  /* 0xffffffff04057890 */ /* 0x000fe4000fffe0ff */
[----:B------:R-:W-:Y:S02]  /*0120*/  IMAD R3, R5, UR4, RZ ;  /* 0x0000000405037c24 */ /* 0x000fe4000f8e02ff */
[----:B------:R-:W-:Y:S01]  /*0130*/  IMAD.MOV.U32 R5, RZ, RZ, RZ ;  /* 0x000000ffff057224 */ /* 0x000fe200078e00ff */
[----:B------:R-:W-:Y:S02]  /*0140*/  UISETP.GE.U32.AND UP0, UPT, UR5, 0x7, UPT ;  /* 0x000000070500788c */ /* 0x000fe4000bf06070 */
[----:B------:R-:W-:Y:S01]  /*0150*/  ULOP3.LUT UR5, UR4, 0x7, URZ, 0xc0, !UPT ;  /* 0x0000000704057892 */ /* 0x000fe2000f8ec0ff */
[----:B------:R-:W1:Y:S06]  /*0160*/  LDC.64 R28, c[0x0][0x3a0] ;  /* 0x0000e800ff1c7b82 */ /* 0x000e6c0000000a00 */
[----:B------:R-:W-:Y:S05]  /*0170*/  BRA.U !UP0, `(.L_x_20) ;  /* 0x0000000108b87547 */ /* 0x000fea000b800000 */
[----:B------:R-:W2:Y:S01]  /*0180*/  LDC.64 R6, c[0x0][0x3a0] ;  /* 0x0000e800ff067b82 */ /* 0x000ea20000000a00 */
[----:B------:R-:W-:-:S06]  /*0190*/  ULOP3.LUT UR4, UR4, 0x7ffffff8, URZ, 0xc0, !UPT ;  /* 0x7ffffff804047892 */ /* 0x000fcc000f8ec0ff */
[----:B------:R-:W-:Y:S01]  /*01a0*/  IMAD.U32 R5, RZ, RZ, UR4 ;  /* 0x00000004ff057e24 */ /* 0x000fe2000f8e00ff */
[----:B------:R-:W3:Y:S01]  /*01b0*/  LDC R8, c[0x0][0x398] ;  /* 0x0000e600ff087b82 */ /* 0x000ee20000000800 */
[----:B------:R-:W-:Y:S01]  /*01c0*/  UMOV UR4, URZ ;  /* 0x000000ff00047c82 */ /* 0x000fe20008000000 */
[----:B--2---:R-:W-:-:S03]  /*01d0*/  IMAD.WIDE R6, R3, 0x4, R6 ;  /* 0x0000000403067825 */ /* 0x004fc600078e0206 */
[----:B------:R-:W-:-:S05]  /*01e0*/  IADD3 R2, P0, PT, R6, 0x10, RZ ;  /* 0x0000001006027810 */ /* 0x000fca0007f1e0ff */
[----:B---3--:R-:W-:-:S08]  /*01f0*/  IMAD.X R9, RZ, RZ, R7, P0 ;  /* 0x000000ffff097224 */ /* 0x008fd000000e0607 */
.L_x_21:
[C---:B------:R-:W-:Y:S01]  /*0200*/  ISETP.LE.AND P2, PT, R8.reuse, UR4, PT ;  /* 0x0000000408007c0c */ /* 0x040fe2000bf43270 */
[----:B------:R-:W-:Y:S01]  /*0210*/  UIADD3 UR6, UPT, UPT, UR4, 0x1, URZ ;  /* 0x0000000104067890 */ /* 0x000fe2000fffe0ff */
[----:B----4-:R-:W-:Y:S01]  /*0220*/  IMAD.MOV.U32 R6, RZ, RZ, R2 ;  /* 0x000000ffff067224 */ /* 0x010fe200078e0002 */
[----:B------:R-:W-:Y:S01]  /*0230*/  UIADD3 UR7, UPT, UPT, UR4, 0x2, URZ ;  /* 0x0000000204077890 */ /* 0x000fe2000fffe0ff */
[----:B------:R-:W-:Y:S01]  /*0240*/  IMAD.MOV.U32 R7, RZ, RZ, R9 ;  /* 0x000000ffff077224 */ /* 0x000fe200078e0009 */
[----:B------:R-:W-:Y:S02]  /*0250*/  UIADD3 UR8, UPT, UPT, UR4, 0x3, URZ ;  /* 0x0000000304087890 */ /* 0x000fe4000fffe0ff */
[C---:B------:R-:W-:Y:S01]  /*0260*/  ISETP.LE.AND P1, PT, R8.reuse, UR6, PT ;  /* 0x0000000608007c0c */ /* 0x040fe2000bf23270 */
[----:B------:R-:W-:Y:S01]  /*0270*/  UIADD3 UR9, UPT, UPT, UR4, 0x4, URZ ;  /* 0x0000000404097890 */ /* 0x000fe2000fffe0ff */
[----:B------:R-:W-:Y:S01]  /*0280*/  ISETP.LE.AND P0, PT, R8, UR7, PT ;  /* 0x0000000708007c0c */ /* 0x000fe2000bf03270 */
[----:B------:R-:W-:-:S02]  /*0290*/  UIADD3 UR10, UPT, UPT, UR4, 0x5, URZ ;  /* 0x00000005040a7890 */ /* 0x000fc4000fffe0ff */
[----:B------:R-:W-:Y:S01]  /*02a0*/  UIADD3 UR6, UPT, UPT, UR4, 0x6, URZ ;  /* 0x0000000604067890 */ /* 0x000fe2000fffe0ff */
[----:B------:R-:W-:Y:S01]  /*02b0*/  @!P2 IMAD.MOV.U32 R11, RZ, RZ, 0x7fffffff ;  /* 0x7fffffffff0ba424 */ /* 0x000fe200078e00ff */
[----:B------:R-:W-:Y:S01]  /*02c0*/  UIADD3 UR7, UPT, UPT, UR4, 0x7, URZ ;  /* 0x0000000704077890 */ /* 0x000fe2000fffe0ff */
[C---:B------:R-:W-:Y:S01]  /*02d0*/  ISETP.LE.AND P3, PT, R8.reuse, UR9, PT ;  /* 0x0000000908007c0c */ /* 0x040fe2000bf63270 */
[----:B------:R-:W-:Y:S01]  /*02e0*/  UIADD3 UR4, UPT, UPT, UR4, 0x8, URZ ;  /* 0x0000000804047890 */ /* 0x000fe2000fffe0ff */
[C---:B------:R-:W-:Y:S01]  /*02f0*/  ISETP.LE.AND P4, PT, R8.reuse, UR10, PT ;  /* 0x0000000a08007c0c */ /* 0x040fe2000bf83270 */
[----:B------:R2:W-:Y:S01]  /*0300*/  @!P2 STG.E desc[UR12][R6.64+-0x10], R11 ;  /* 0xfffff00b0600a986 */ /* 0x0005e2000c10190c */
[C---:B------:R-:W-:Y:S01]  /*0310*/  ISETP.LE.AND P2, PT, R8.reuse, UR8, PT ;  /* 0x0000000808007c0c */ /* 0x040fe2000bf43270 */
[----:B------:R-:W-:Y:S01]  /*0320*/  @!P1 IMAD.MOV.U32 R9, RZ, RZ, 0x7fffffff ;  /* 0x7fffffffff099424 */ /* 0x000fe200078e00ff */
[C---:B------:R-:W-:Y:S01]  /*0330*/  ISETP.LE.AND P5, PT, R8.reuse, UR6, PT ;  /* 0x0000000608007c0c */ /* 0x040fe2000bfa3270 */
[----:B------:R-:W-:Y:S01]  /*0340*/  @!P0 IMAD.MOV.U32 R13, RZ, RZ, 0x7fffffff ;  /* 0x7fffffffff0d8424 */ /* 0x000fe200078e00ff */
[----:B------:R-:W-:-:S02]  /*0350*/  ISETP.LE.AND P6, PT, R8, UR7, PT ;  /* 0x0000000708007c0c */ /* 0x000fc4000bfc3270 */
[----:B------:R3:W-:Y:S01]  /*0360*/  @!P1 STG.E desc[UR12][R6.64+-0xc], R9 ;  /* 0xfffff40906009986 */ /* 0x0007e2000c10190c */
[----:B------:R-:W-:-:S03]  /*0370*/  IADD3 R2, P1, PT, R6, 0x20, RZ ;  /* 0x0000002006027810 */ /* 0x000fc60007f3e0ff */
[----:B------:R4:W-:Y:S01]  /*0380*/  @!P0 STG.E desc[UR12][R6.64+-0x8], R13 ;  /* 0xfffff80d06008986 */ /* 0x0009e2000c10190c */
[----:B--2---:R-:W-:Y:S01]  /*0390*/  @!P3 IMAD.MOV.U32 R11, RZ, RZ, 0x7fffffff ;  /* 0x7fffffffff0bb424 */ /* 0x004fe200078e00ff */
[----:B------:R-:W-:Y:S01]  /*03a0*/  ISETP.NE.AND P0, PT, R5, UR4, PT ;  /* 0x0000000405007c0c */ /* 0x000fe2000bf05270 */
[----:B------:R-:W-:Y:S02]  /*03b0*/  @!P2 IMAD.MOV.U32 R15, RZ, RZ, 0x7fffffff ;  /* 0x7fffffffff0fa424 */ /* 0x000fe400078e00ff */
[----:B------:R-:W-:Y:S01]  /*03c0*/  @!P4 IMAD.MOV.U32 R17, RZ, RZ, 0x7fffffff ;  /* 0x7fffffffff11c424 */ /* 0x000fe200078e00ff */
[----:B------:R4:W-:Y:S01]  /*03d0*/  @!P3 STG.E desc[UR12][R6.64], R11 ;  /* 0x0000000b0600b986 */ /* 0x0009e2000c10190c */
[----:B------:R-:W-:Y:S02]  /*03e0*/  @!P5 IMAD.MOV.U32 R19, RZ, RZ, 0x7fffffff ;  /* 0x7fffffffff13d424 */ /* 0x000fe400078e00ff */
[----:B------:R-:W-:Y:S01]  /*03f0*/  @!P6 IMAD.MOV.U32 R21, RZ, RZ, 0x7fffffff ;  /* 0x7fffffffff15e424 */ /* 0x000fe200078e00ff */
[----:B------:R4:W-:Y:S01]  /*0400*/  @!P2 STG.E desc[UR12][R6.64+-0x4], R15 ;  /* 0xfffffc0f0600a986 */ /* 0x0009e2000c10190c */
[----:B---3--:R-:W-:-:S03]  /*0410*/  IMAD.X R9, RZ, RZ, R7, P1 ;  /* 0x000000ffff097224 */ /* 0x008fc600008e0607 */
[----:B------:R4:W-:Y:S04]  /*0420*/  @!P4 STG.E desc[UR12][R6.64+0x4], R17 ;  /* 0x000004110600c986 */ /* 0x0009e8000c10190c */
[----:B------:R4:W-:Y:S04]  /*0430*/  @!P5 STG.E desc[UR12][R6.64+0x8], R19 ;  /* 0x000008130600d986 */ /* 0x0009e8000c10190c */
[----:B------:R4:W-:Y:S01]  /*0440*/  @!P6 STG.E desc[UR12][R6.64+0xc], R21 ;  /* 0x00000c150600e986 */ /* 0x0009e2000c10190c */
[----:B------:R-:W-:Y:S05]  /*0450*/  @P0 BRA `(.L_x_21) ;  /* 0xfffffffc00680947 */ /* 0x000fea000383ffff */
.L_x_20:
[----:B------:R-:W-:Y:S01]  /*0460*/  UISETP.NE.AND UP0, UPT, UR5, URZ, UPT ;  /* 0x000000ff0500728c */ /* 0x000fe2000bf05270 */
[----:B----4-:R-:W-:Y:S01]  /*0470*/  IMAD.WIDE R20, R3, 0x4, RZ ;  /* 0x0000000403147825 */ /* 0x010fe200078e02ff */
[----:B0-----:R-:W-:-:S03]  /*0480*/  VIMNMX R2, PT, PT, RZ, R4, !PT ;  /* 0x00000004ff027248 */ /* 0x001fc60007fe0100 */
[----:B-1----:R-:W-:-:S04]  /*0490*/  IMAD.WIDE R28, R3, 0x4, R28 ;  /* 0x00000004031c7825 */ /* 0x002fc800078e021c */
[----:B------:R-:W-:Y:S05]  /*04a0*/  BRA.U !UP0, `(.L_x_22) ;  /* 0x0000000108a07547 */ /* 0x000fea000b800000 */
[----:B------:R-:W0:Y:S01]  /*04b0*/  LDC R8, c[0x0][0x390] ;  /* 0x0000e400ff087b82 */ /* 0x000e220000000800 */
[----:B------:R-:W-:Y:S01]  /*04c0*/  UISETP.GE.U32.AND UP0, UPT, UR5, 0x4, UPT ;  /* 0x000000040500788c */ /* 0x000fe2000bf06070 */
[----:B0-----:R-:W-:-:S04]  /*04d0*/  LOP3.LUT R10, R8, 0x3, RZ, 0xc0, !PT ;  /* 0x00000003080a7812 */ /* 0x001fc800078ec0ff */
[----:B------:R-:W-:-:S04]  /*04e0*/  ISETP.NE.AND P4, PT, R10, RZ, PT ;  /* 0x000000ff0a00720c */ /* 0x000fc80003f85270 */
[----:B------:R-:W-:Y:S09]  /*04f0*/  BRA.U !UP0, `(.L_x_23) ;  /* 0x0000000108447547 */ /* 0x000ff2000b800000 */
[C---:B------:R-:W-:Y:S01]  /*0500*/  VIADD R7, R5.reuse, 0x1 ;  /* 0x0000000105077836 */ /* 0x040fe20000000000 */
[CC--:B------:R-:W-:Y:S01]  /*0510*/  ISETP.GE.AND P0, PT, R5.reuse, R4.reuse, PT ;  /* 0x000000040500720c */ /* 0x0c0fe20003f06270 */
[C---:B------:R-:W-:Y:S02]  /*0520*/  VIADD R9, R5.reuse, 0x2 ;  /* 0x0000000205097836 */ /* 0x040fe40000000000 */
[----:B------:R-:W-:Y:S01]  /*0530*/  VIADD R11, R5, 0x3 ;  /* 0x00000003050b7836 */ /* 0x000fe20000000000 */
[-C--:B------:R-:W-:Y:S01]  /*0540*/  ISETP.GE.AND P1, PT, R7, R4.reuse, PT ;  /* 0x000000040700720c */ /* 0x080fe20003f26270 */
[----:B------:R-:W-:Y:S01]  /*0550*/  IMAD.WIDE.U32 R6, R5, 0x4, R28 ;  /* 0x0000000405067825 */ /* 0x000fe200078e001c */
[-C--:B------:R-:W-:Y:S02]  /*0560*/  ISETP.GE.AND P2, PT, R9, R4.reuse, PT ;  /* 0x000000040900720c */ /* 0x080fe40003f46270 */
[----:B------:R-:W-:Y:S01]  /*0570*/  ISETP.GE.AND P3, PT, R11, R4, PT ;  /* 0x000000040b00720c */ /* 0x000fe20003f66270 */
[----:B------:R-:W-:-:S04]  /*0580*/  VIADD R5, R5, 0x4 ;  /* 0x0000000405057836 */ /* 0x000fc80000000000 */
[----:B------:R-:W-:-:S04]  /*0590*/  @!P0 IMAD.MOV.U32 R9, RZ, RZ, 0x7fffffff ;  /* 0x7fffffffff098424 */ /* 0x000fc800078e00ff */
[----:B------:R-:W-:Y:S01]  /*05a0*/  @!P1 IMAD.MOV.U32 R11, RZ, RZ, 0x7fffffff ;  /* 0x7fffffffff0b9424 */ /* 0x000fe200078e00ff */
[----:B------:R0:W-:Y:S01]  /*05b0*/  @!P0 STG.E desc[UR12][R6.64], R9 ;  /* 0x0000000906008986 */ /* 0x0001e2000c10190c */
[----:B------:R-:W-:Y:S02]  /*05c0*/  @!P2 IMAD.MOV.U32 R13, RZ, RZ, 0x7fffffff ;  /* 0x7fffffffff0da424 */ /* 0x000fe400078e00ff */
[----:B------:R-:W-:Y:S01]  /*05d0*/  @!P3 IMAD.MOV.U32 R15, RZ, RZ, 0x7fffffff ;  /* 0x7fffffffff0fb424 */ /* 0x000fe200078e00ff */
[----:B------:R0:W-:Y:S04]  /*05e0*/  @!P1 STG.E desc[UR12][R6.64+0x4], R11 ;  /* 0x0000040b06009986 */ /* 0x0001e8000c10190c */
[----:B------:R0:W-:Y:S04]  /*05f0*/  @!P2 STG.E desc[UR12][R6.64+0x8], R13 ;  /* 0x0000080d0600a986 */ /* 0x0001e8000c10190c */
[----:B------:R0:W-:Y:S02]  /*0600*/  @!P3 STG.E desc[UR12][R6.64+0xc], R15 ;  /* 0x00000c0f0600b986 */ /* 0x0001e4000c10190c */
.L_x_23:
[----:B------:R-:W-:Y:S05]  /*0610*/  @!P4 BRA `(.L_x_22) ;  /* 0x000000000044c947 */ /* 0x000fea0003800000 */
[----:B------:R-:W-:Y:S02]  /*0620*/  ISETP.NE.AND P0, PT, R10, 0x1, PT ;  /* 0x000000010a00780c */ /* 0x000fe40003f05270 */
[----:B------:R-:W-:-:S11]  /*0630*/  LOP3.LUT R8, R8, 0x1, RZ, 0xc0, !PT ;  /* 0x0000000108087812 */ /* 0x000fd600078ec0ff */
[----:B------:R-:W-:Y:S05]  /*0640*/  @!P0 BRA `(.L_x_24) ;  /* 0x0000000000248947 */ /* 0x000fea0003800000 */
[C---:B0-----:R-:W-:Y:S01]  /*0650*/  VIADD R7, R5.reuse, 0x1 ;  /* 0x0000000105077836 */ /* 0x041fe20000000000 */
[----:B------:R-:W-:-:S04]  /*0660*/  ISETP.GE.AND P0, PT, R5, R4, PT ;  /* 0x000000040500720c */ /* 0x000fc80003f06270 */
[----:B------:R-:W-:Y:S01]  /*0670*/  ISETP.GE.AND P1, PT, R7, R4, PT ;  /* 0x000000040700720c */ /* 0x000fe20003f26270 */
[----:B------:R-:W-:-:S04]  /*0680*/  IMAD.WIDE.U32 R6, R5, 0x4, R28 ;  /* 0x0000000405067825 */ /* 0x000fc800078e001c */
[----:B------:R-:W-:-:S04]  /*0690*/  VIADD R5, R5, 0x2 ;  /* 0x0000000205057836 */ /* 0x000fc80000000000 */
[----:B------:R-:W-:-:S04]  /*06a0*/  @!P0 IMAD.MOV.U32 R9, RZ, RZ, 0x7fffffff ;  /* 0x7fffffffff098424 */ /* 0x000fc800078e00ff */
[----:B------:R-:W-:Y:S01]  /*06b0*/  @!P1 IMAD.MOV.U32 R11, RZ, RZ, 0x7fffffff ;  /* 0x7fffffffff0b9424 */ /* 0x000fe200078e00ff */
[----:B------:R1:W-:Y:S04]  /*06c0*/  @!P0 STG.E desc[UR12][R6.64], R9 ;  /* 0x0000000906008986 */ /* 0x0003e8000c10190c */
[----:B------:R1:W-:Y:S02]  /*06d0*/  @!P1 STG.E desc[UR12][R6.64+0x4], R11 ;  /* 0x0000040b06009986 */ /* 0x0003e4000c10190c */
.L_x_24:
[----:B------:R-:W-:-:S04]  /*06e0*/  ISETP.GE.AND P0, PT, R5, R4, PT ;  /* 0x000000040500720c */ /* 0x000fc80003f06270 */
[----:B------:R-:W-:-:S13]  /*06f0*/  ISETP.NE.U32.OR P0, PT, R8, 0x1, P0 ;  /* 0x000000010800780c */ /* 0x000fda0000705470 */
[----:B------:R-:W-:-:S04]  /*0700*/  @!P0 IMAD.WIDE.U32 R4, R5, 0x4, R28 ;  /* 0x0000000405048825 */ /* 0x000fc800078e001c */
[----:B01----:R-:W-:-:S05]  /*0710*/  @!P0 IMAD.MOV.U32 R7, RZ, RZ, 0x7fffffff ;  /* 0x7fffffffff078424 */ /* 0x003fca00078e00ff */
[----:B------:R1:W-:Y:S02]  /*0720*/  @!P0 STG.E desc[UR12][R4.64], R7 ;  /* 0x0000000704008986 */ /* 0x0003e4000c10190c */
.L_x_22:
[----:B------:R-:W2:Y:S02]  /*0730*/  LDCU UR4, c[0x0][0x390] ;  /* 0x00007200ff0477ac */ /* 0x000ea40008000800 */
[----:B--2---:R-:W-:-:S13]  /*0740*/  ISETP.GE.AND P0, PT, R2, UR4, PT ;  /* 0x0000000402007c0c */ /* 0x004fda000bf06270 */
[----:B------:R-:W-:Y:S05]  /*0750*/  @P0 EXIT ;  /* 0x000000000000094d */ /* 0x000fea0003800000 */
[----:B-1----:R-:W0:Y:S08]  /*0760*/  I2F.F64.U32 R4, R0 ;  /* 0x0000000000047312 */ /* 0x002e300000201800 */
[----:B0-----:R-:W0:Y:S01]  /*0770*/  MUFU.RCP64H R7, R5 ;  /* 0x0000000500077308 */ /* 0x001e220000001800 */
        /* <DEDUP_REMOVED lines=11> */
[----:B------:R-:W-:Y:S05]  /*0830*/  CALL.REL.NOINC `($__internal_1_$__cuda_sm20_dblrcp_rn_slowpath_v3) ;  /* 0x0000001c00487944 */ /* 0x000fea0003c00000 */
.L_x_25:
        /* <DEDUP_REMOVED lines=16> */
[----:B------:R-:W-:Y:S01]  /*0940*/  UMOV UR5, 0x3e5ade15 ;  /* 0x3e5ade1500057882 */ /* 0x000fe20000000000 */
[----:B------:R-:W-:-:S06]  /*0950*/  IMAD.MOV.U32 R13, RZ, RZ, 0x3e928af3 ;  /* 0x3e928af3ff0d7424 */ /* 0x000fcc00078e00ff */
        /* <DEDUP_REMOVED lines=41> */
[----:B------:R-:W-:Y:S01]  /*0bf0*/  LEA.HI R0, R8, R8, RZ, 0x1 ;  /* 0x0000000808007211 */ /* 0x000fe200078f08ff */
[----:B------:R-:W-:-:S03]  /*0c00*/  IMAD.MOV.U32 R16, RZ, RZ, R12 ;  /* 0x000000ffff107224 */ /* 0x000fc600078e000c */
[----:B------:R-:W-:-:S05]  /*0c10*/  SHF.R.S32.HI R17, RZ, 0x1, R0 ;  /* 0x00000001ff117819 */ /* 0x000fca0000011400 */
[----:B------:R-:W-:Y:S02]  /*0c20*/  IMAD.IADD R4, R8, 0x1, -R17 ;  /* 0x0000000108047824 */ /* 0x000fe400078e0a11 */
[----:B------:R-:W-:-:S03]  /*0c30*/  IMAD R17, R17, 0x100000, R13 ;  /* 0x0010000011117824 */ /* 0x000fc600078e020d */
[----:B------:R-:W-:Y:S01]  /*0c40*/  LEA R5, R4, 0x3ff00000, 0x14 ;  /* 0x3ff0000004057811 */ /* 0x000fe200078ea0ff */
[----:B------:R-:W-:-:S06]  /*0c50*/  IMAD.MOV.U32 R4, RZ, RZ, RZ ;  /* 0x000000ffff047224 */ /* 0x000fcc00078e00ff */
[----:B------:R-:W-:-:S11]  /*0c60*/  DMUL R16, R16, R4 ;  /* 0x0000000410107228 */ /* 0x000fd60000000000 */
.L_x_26:
[----:B------:R-:W-:Y:S01]  /*0c70*/  @!P2 IMAD.MOV.U32 R0, RZ, RZ, 0x1 ;  /* 0x00000001ff00a424 */ /* 0x000fe200078e00ff */
[----:B------:R-:W-:Y:S06]  /*0c80*/  @!P2 BRA `(.L_x_27) ;  /* 0x000000000058a947 */ /* 0x000fec0003800000 */
[----:B------:R-:W-:Y:S01]  /*0c90*/  UMOV UR4, 0x6dc9c883 ;  /* 0x6dc9c88300047882 */ /* 0x000fe20000000000 */
[----:B------:R-:W-:Y:S01]  /*0ca0*/  UMOV UR5, 0x3fe45f30 ;  /* 0x3fe45f3000057882 */ /* 0x000fe20000000000 */
[C---:B------:R-:W-:Y:S02]  /*0cb0*/  DSETP.GE.AND P0, PT, R6.reuse, 2.14748364800000000000e+09, PT ;  /* 0x41e000000600742a */ /* 0x040fe40003f06000 */
[----:B------:R-:W-:Y:S01]  /*0cc0*/  DMUL R4, R6, UR4 ;  /* 0x0000000406047c28 */ /* 0x000fe20008000000 */
[----:B------:R-:W-:Y:S01]  /*0cd0*/  UMOV UR4, 0x54442d18 ;  /* 0x54442d1800047882 */ /* 0x000fe20000000000 */
[----:B------:R-:W-:-:S04]  /*0ce0*/  UMOV UR5, 0x3ff921fb ;  /* 0x3ff921fb00057882 */ /* 0x000fc80000000000 */
        /* <DEDUP_REMOVED lines=11> */
[----:B------:R-:W-:Y:S05]  /*0da0*/  CALL.REL.NOINC `($supersmoother_3_pole_batch_f32$__internal_trig_reduction_slowpathd) ;  /* 0x0000001800847944 */ /* 0x000fea0003c00000 */
[----:B------:R-:W-:Y:S02]  /*0db0*/  IMAD.MOV.U32 R0, RZ, RZ, R6 ;  /* 0x000000ffff007224 */ /* 0x000fe400078e0006 */
[----:B------:R-:W-:Y:S02]  /*0dc0*/  IMAD.MOV.U32 R18, RZ, RZ, R8 ;  /* 0x000000ffff127224 */ /* 0x000fe400078e0008 */
[----:B------:R-:W-:-:S07]  /*0dd0*/  IMAD.MOV.U32 R19, RZ, RZ, R9 ;  /* 0x000000ffff137224 */ /* 0x000fce00078e0009 */
.L_x_28:
[----:B------:R-:W-:-:S07]  /*0de0*/  VIADD R0, R0, 0x1 ;  /* 0x0000000100007836 */ /* 0x000fce0000000000 */
.L_x_27:
[----:B------:R-:W0:Y:S01]  /*0df0*/  LDCU.64 UR4, c[0x4][0x8] ;  /* 0x01000100ff0477ac */ /* 0x000e220008000a00 */
[----:B------:R-:W-:Y:S02]  /*0e00*/  IMAD.SHL.U32 R4, R0, 0x40, RZ ;  /* 0x0000004000047824 */ /* 0x000fe400078e00ff */
[----:B------:R-:W-:Y:S02]  /*0e10*/  IMAD.MOV.U32 R5, RZ, RZ, 0x20fd8164 ;  /* 0x20fd8164ff057424 */ /* 0x000fe400078e00ff */
[----:B------:R-:W-:Y:S01]  /*0e20*/  IMAD.MOV.U32 R8, RZ, RZ, 0x3da8ff83 ;  /* 0x3da8ff83ff087424 */ /* 0x000fe200078e00ff */
[----:B------:R-:W-:Y:S01]  /*0e30*/  LOP3.LUT R4, R4, 0x40, RZ, 0xc0, !PT ;  /* 0x0000004004047812 */ /* 0x000fe200078ec0ff */
[----:B------:R-:W-:Y:S01]  /*0e40*/  DMUL R6, R18, R18 ;  /* 0x0000001212067228 */ /* 0x000fe20000000000 */
[----:B------:R-:W1:Y:S02]  /*0e50*/  LDC R23, c[0x0][0x390] ;  /* 0x0000e400ff177b82 */ /* 0x000e640000000800 */
[----:B0-----:R-:W-:-:S05]  /*0e60*/  IADD3 R26, P0, PT, R4, UR4, RZ ;  /* 0x00000004041a7c10 */ /* 0x001fca000ff1e0ff */
[----:B------:R-:W-:-:S05]  /*0e70*/  IMAD.X R27, RZ, RZ, UR5, P0 ;  /* 0x00000005ff1b7e24 */ /* 0x000fca00080e06ff */
[----:B------:R-:W2:Y:S01]  /*0e80*/  LDG.E.128.CONSTANT R12, desc[UR12][R26.64] ;  /* 0x0000000c1a0c7981 */ /* 0x000ea2000c1e9d00 */
[----:B------:R-:W-:-:S04]  /*0e90*/  LOP3.LUT R4, R0, 0x1, RZ, 0xc0, !PT ;  /* 0x0000000100047812 */ /* 0x000fc800078ec0ff */
[----:B------:R-:W-:-:S04]  /*0ea0*/  ISETP.NE.U32.AND P0, PT, R4, 0x1, PT ;  /* 0x000000010400780c */ /* 0x000fc80003f05070 */
[----:B------:R-:W-:Y:S02]  /*0eb0*/  FSEL R4, R5, -8.06006814911005101289e+34, !P0 ;  /* 0xf9785eba05047808 */ /* 0x000fe40004000000 */
[----:B------:R-:W-:Y:S02]  /*0ec0*/  FSEL R5, -R8, 0.11223486810922622681, !P0 ;  /* 0x3de5db6508057808 */ /* 0x000fe40004000100 */
[----:B------:R-:W3:Y:S04]  /*0ed0*/  LDG.E.128.CONSTANT R8, desc[UR12][R26.64+0x10] ;  /* 0x0000100c1a087981 */ /* 0x000ee8000c1e9d00 */
[C---:B--2---:R-:W-:Y:S01]  /*0ee0*/  DFMA R4, R6.reuse, R4, R12 ;  /* 0x000000040604722b */ /* 0x044fe2000000000c */
[----:B------:R-:W0:Y:S07]  /*0ef0*/  LDC.64 R12, c[0x0][0x380] ;  /* 0x0000e000ff0c7b82 */ /* 0x000e2e0000000a00 */
[----:B------:R-:W-:Y:S01]  /*0f00*/  DFMA R14, R6, R4, R14 ;  /* 0x00000004060e722b */ /* 0x000fe2000000000e */
[----:B0-----:R-:W-:-:S05]  /*0f10*/  IMAD.WIDE.U32 R24, R2, 0x4, R12 ;  /* 0x0000000402187825 */ /* 0x001fca00078e000c */
[----:B------:R-:W2:Y:S02]  /*0f20*/  LDG.E.CONSTANT R4, desc[UR12][R24.64] ;  /* 0x0000000c18047981 */ /* 0x000ea4000c1e9900 */
[----:B---3--:R-:W-:Y:S01]  /*0f30*/  DFMA R8, R6, R14, R8 ;  /* 0x0000000e0608722b */ /* 0x008fe20000000008 */
[----:B------:R-:W-:-:S05]  /*0f40*/  VIADD R14, R2, 0x1 ;  /* 0x00000001020e7836 */ /* 0x000fca0000000000 */
[----:B-1----:R-:W-:Y:S01]  /*0f50*/  ISETP.GE.AND P1, PT, R14, R23, PT ;  /* 0x000000170e00720c */ /* 0x002fe20003f26270 */
[----:B------:R-:W-:-:S05]  /*0f60*/  IMAD.WIDE.U32 R14, R2, 0x4, R28 ;  /* 0x00000004020e7825 */ /* 0x000fca00078e001c */
[----:B--2---:R0:W-:Y:S07]  /*0f70*/  STG.E desc[UR12][R14.64], R4 ;  /* 0x000000040e007986 */ /* 0x0041ee000c10190c */
[----:B------:R-:W-:Y:S05]  /*0f80*/  @P1 EXIT ;  /* 0x000000000000194d */ /* 0x000fea0003800000 */
[----:B------:R-:W2:Y:S01]  /*0f90*/  LDG.E.CONSTANT R5, desc[UR12][R24.64+0x4] ;  /* 0x0000040c18057981 */ /* 0x000ea2000c1e9900 */
[----:B------:R-:W-:Y:S01]  /*0fa0*/  DFMA R28, R6, R8, R10 ;  /* 0x00000008061c722b */ /* 0x000fe2000000000a */
[----:B------:R-:W-:-:S05]  /*0fb0*/  VIADD R8, R2, 0x2 ;  /* 0x0000000202087836 */ /* 0x000fca0000000000 */
[----:B------:R-:W-:Y:S02]  /*0fc0*/  ISETP.GE.AND P1, PT, R8, R23, PT ;  /* 0x000000170800720c */ /* 0x000fe40003f26270 */
[----:B------:R1:W5:Y:S04]  /*0fd0*/  LDG.E.128.CONSTANT R8, desc[UR12][R26.64+0x20] ;  /* 0x0000200c1a087981 */ /* 0x000368000c1e9d00 */
[----:B--2---:R1:W-:Y:S07]  /*0fe0*/  STG.E desc[UR12][R14.64+0x4], R5 ;  /* 0x000004050e007986 */ /* 0x0043ee000c10190c */
[----:B------:R-:W-:Y:S05]  /*0ff0*/  @P1 EXIT ;  /* 0x000000000000194d */ /* 0x000fea0003800000 */
[----:B------:R-:W2:Y:S01]  /*1000*/  LDG.E.CONSTANT R25, desc[UR12][R24.64+0x8] ;  /* 0x0000080c18197981 */ /* 0x000ea2000c1e9900 */
[----:B-----5:R-:W-:-:S08]  /*1010*/  DFMA R8, R6, R28, R8 ;  /* 0x0000001c0608722b */ /* 0x020fd00000000008 */
[----:B------:R-:W-:-:S08]  /*1020*/  DFMA R8, R6, R8, R10 ;  /* 0x000000080608722b */ /* 0x000fd0000000000a */
[----:B------:R-:W-:Y:S02]  /*1030*/  DFMA R18, R8, R18, R18 ;  /* 0x000000120812722b */ /* 0x000fe40000000012 */
[----:B------:R-:W-:Y:S02]  /*1040*/  DFMA R6, R6, R8, 1 ;  /* 0x3ff000000606742b */ /* 0x000fe40000000008 */
[C---:B------:R-:W-:Y:S02]  /*1050*/  DMUL R8, R16.reuse, R16 ;  /* 0x0000001010087228 */ /* 0x040fe40000000000 */
[----:B------:R-:W-:-:S06]  /*1060*/  DADD R16, R16, R16 ;  /* 0x0000000010107229 */ /* 0x000fcc0000000010 */
[----:B------:R-:W-:Y:S01]  /*1070*/  FSEL R18, R6, R18, !P0 ;  /* 0x0000001206127208 */ /* 0x000fe20004000000 */
[----:B------:R-:W-:Y:S01]  /*1080*/  VIADD R6, R2, 0x3 ;  /* 0x0000000302067836 */ /* 0x000fe20000000000 */
[----:B------:R-:W-:Y:S01]  /*1090*/  FSEL R19, R7, R19, !P0 ;  /* 0x0000001307137208 */ /* 0x000fe20004000000 */
[----:B------:R-:W-:Y:S01]  /*10a0*/  DMUL R10, R8, R8 ;  /* 0x00000008080a7228 */ /* 0x000fe20000000000 */
[----:B------:R-:W-:Y:S02]  /*10b0*/  LOP3.LUT P0, RZ, R0, 0x2, RZ, 0xc0, !PT ;  /* 0x0000000200ff7812 */ /* 0x000fe4000780c0ff */
[----:B------:R-:W-:Y:S02]  /*10c0*/  ISETP.GE.AND P1, PT, R6, R23, PT ;  /* 0x000000170600720c */ /* 0x000fe40003f26270 */
[----:B-1----:R-:W-:-:S10]  /*10d0*/  DADD R26, RZ, -R18 ;  /* 0x00000000ff1a7229 */ /* 0x002fd40000000812 */
[----:B------:R-:W-:Y:S02]  /*10e0*/  FSEL R30, R18, R26, !P0 ;  /* 0x0000001a121e7208 */ /* 0x000fe40004000000 */
[----:B------:R-:W-:Y:S01]  /*10f0*/  FSEL R31, R19, R27, !P0 ;  /* 0x0000001b131f7208 */ /* 0x000fe20004000000 */
[----:B------:R-:W-:Y:S01]  /*1100*/  DADD R18, -R10, 1 ;  /* 0x3ff000000a127429 */ /* 0x000fe20000000100 */
[----:B--2---:R1:W-:Y:S01]  /*1110*/  STG.E desc[UR12][R14.64+0x8], R25 ;  /* 0x000008190e007986 */ /* 0x0043e2000c10190c */
[----:B------:R-:W-:Y:S09]  /*1120*/  @P1 EXIT ;  /* 0x000000000000194d */ /* 0x000ff20003800000 */
[----:B------:R-:W-:Y:S01]  /*1130*/  DMUL R30, R16, R30 ;  /* 0x0000001e101e7228 */ /* 0x000fe20000000000 */
[----:B------:R-:W-:Y:S01]  /*1140*/  IADD3 R7, PT, PT, -R2, 0x1, R23 ;  /* 0x0000000102077810 */ /* 0x000fe20007ffe117 */
[----:B01----:R0:W1:Y:S03]  /*1150*/  F2F.F64.F32 R14, R4 ;  /* 0x00000004000e7310 */ /* 0x0030660000201800 */
[----:B------:R-:W-:-:S03]  /*1160*/  LOP3.LUT P0, R7, R7, 0x3, RZ, 0xc0, !PT ;  /* 0x0000000307077812 */ /* 0x000fc6000780c0ff */
[C---:B------:R-:W-:Y:S02]  /*1170*/  DADD R18, -R30.reuse, R18 ;  /* 0x000000001e127229 */ /* 0x040fe40000000112 */
[----:B------:R0:W2:Y:S06]  /*1180*/  F2F.F64.F32 R16, R25 ;  /* 0x0000001900107310 */ /* 0x0000ac0000201800 */
[C---:B------:R-:W-:Y:S02]  /*1190*/  DFMA R26, R30.reuse, R8, R18 ;  /* 0x000000081e1a722b */ /* 0x040fe40000000012 */
[----:B------:R0:W3:Y:S01]  /*11a0*/  F2F.F64.F32 R28, R5 ;  /* 0x00000005001c7310 */ /* 0x0000e20000201800 */
[----:B------:R-:W-:-:S02]  /*11b0*/  DADD R18, R30, R8 ;  /* 0x000000001e127229 */ /* 0x000fc40000000008 */
[----:B------:R-:W-:Y:S01]  /*11c0*/  DFMA R8, R30, -R8, -R8 ;  /* 0x800000081e08722b */ /* 0x000fe20000000808 */
[----:B-1----:R-:W-:Y:S10]  /*11d0*/  @!P0 BRA `(.L_x_29) ;  /* 0x0000000000948947 */ /* 0x002ff40003800000 */
[----:B------:R-:W1:Y:S01]  /*11e0*/  LDCU.64 UR4, c[0x0][0x3a0] ;  /* 0x00007400ff0477ac */ /* 0x000e620008000a00 */
[----:B0-----:R-:W-:Y:S01]  /*11f0*/  IMAD.WIDE.U32 R24, R2, 0x4, RZ ;  /* 0x0000000402187825 */ /* 0x001fe200078e00ff */
[----:B------:R-:W0:Y:S03]  /*1200*/  LDCU.64 UR6, c[0x0][0x380] ;  /* 0x00007000ff0677ac */ /* 0x000e260008000a00 */
[----:B------:R-:W-:Y:S02]  /*1210*/  IMAD.MOV R7, RZ, RZ, -R7 ;  /* 0x000000ffff077224 */ /* 0x000fe400078e0a07 */
[----:B------:R-:W-:-:S04]  /*1220*/  IMAD.WIDE R4, R3, 0x4, R24 ;  /* 0x0000000403047825 */ /* 0x000fc800078e0218 */
[----:B------:R-:W-:Y:S01]  /*1230*/  IMAD.MOV.U32 R6, RZ, RZ, R2 ;  /* 0x000000ffff067224 */ /* 0x000fe200078e0002 */
[----:B-1----:R-:W-:-:S04]  /*1240*/  IADD3 R4, P0, PT, R4, UR4, RZ ;  /* 0x0000000404047c10 */ /* 0x002fc8000ff1e0ff */
[----:B------:R-:W-:-:S04]  /*1250*/  IADD3 R4, P1, PT, R4, 0xc, RZ ;  /* 0x0000000c04047810 */ /* 0x000fc80007f3e0ff */
[----:B------:R-:W-:Y:S02]  /*1260*/  IADD3.X R5, PT, PT, RZ, UR5, R5, P1, P0 ;  /* 0x00000005ff057c10 */ /* 0x000fe40008fe0405 */
[----:B0-----:R-:W-:-:S04]  /*1270*/  IADD3 R0, P0, PT, R24, UR6, RZ ;  /* 0x0000000618007c10 */ /* 0x001fc8000ff1e0ff */
[----:B------:R-:W-:-:S04]  /*1280*/  IADD3 R0, P1, PT, R0, 0xc, RZ ;  /* 0x0000000c00007810 */ /* 0x000fc80007f3e0ff */
[----:B------:R-:W-:-:S09]  /*1290*/  IADD3.X R3, PT, PT, RZ, UR7, R25, P1, P0 ;  /* 0x00000007ff037c10 */ /* 0x000fd20008fe0419 */
.L_x_30:
[----:B------:R-:W-:Y:S02]  /*12a0*/  IMAD.MOV.U32 R24, RZ, RZ, R0 ;  /* 0x000000ffff187224 */ /* 0x000fe400078e0000 */
[----:B------:R-:W-:-:S05]  /*12b0*/  IMAD.MOV.U32 R25, RZ, RZ, R3 ;  /* 0x000000ffff197224 */ /* 0x000fca00078e0003 */
[----:B------:R-:W4:Y:S01]  /*12c0*/  LDG.E.CONSTANT R22, desc[UR12][R24.64] ;  /* 0x0000000c18167981 */ /* 0x000f22000c1e9900 */
[----:B------:R-:W-:Y:S01]  /*12d0*/  VIADD R7, R7, 0x1 ;  /* 0x0000000107077836 */ /* 0x000fe20000000000 */
[----:B------:R-:W-:Y:S01]  /*12e0*/  IADD3 R0, P2, PT, R0, 0x4, RZ ;  /* 0x0000000400007810 */ /* 0x000fe20007f5e0ff */
[----:B------:R-:W-:-:S03]  /*12f0*/  VIADD R6, R6, 0x1 ;  /* 0x0000000106067836 */ /* 0x000fc60000000000 */
[----:B------:R-:W-:Y:S01]  /*1300*/  ISETP.NE.AND P0, PT, R7, RZ, PT ;  /* 0x000000ff0700720c */ /* 0x000fe20003f05270 */
[----:B------:R-:W-:Y:S01]  /*1310*/  IMAD.X R3, RZ, RZ, R3, P2 ;  /* 0x000000ffff037224 */ /* 0x000fe200010e0603 */
[----:B----4-:R-:W0:Y:S02]  /*1320*/  F2F.F64.F32 R24, R22 ;  /* 0x0000001600187310 */ /* 0x010e240000201800 */
[----:B0-----:R-:W-:-:S08]  /*1330*/  DMUL R24, R26, R24 ;  /* 0x000000181a187228 */ /* 0x001fd00000000000 */
[----:B--2---:R-:W-:-:S08]  /*1340*/  DFMA R24, R18, R16, R24 ;  /* 0x000000101218722b */ /* 0x004fd00000000018 */
        /* <DEDUP_REMOVED lines=9> */
[----:B0-----:R0:W-:Y:S02]  /*13e0*/  STG.E desc[UR12][R4.64], R31 ;  /* 0x0000001f04007986 */ /* 0x0011e4000c10190c */
[----:B0-----:R-:W-:-:S05]  /*13f0*/  IADD3 R4, P1, PT, R4, 0x4, RZ ;  /* 0x0000000404047810 */ /* 0x001fca0007f3e0ff */
[----:B------:R-:W-:Y:S01]  /*1400*/  IMAD.X R5, RZ, RZ, R5, P1 ;  /* 0x000000ffff057224 */ /* 0x000fe200008e0605 */
[----:B------:R-:W-:Y:S07]  /*1410*/  @P0 BRA `(.L_x_30) ;  /* 0xfffffffc00a00947 */ /* 0x000fee000383ffff */
[----:B------:R-:W-:-:S07]  /*1420*/  VIADD R6, R6, 0x3 ;  /* 0x0000000306067836 */ /* 0x000fce0000000000 */
.L_x_29:
[----:B------:R-:W-:-:S04]  /*1430*/  IADD3 R2, PT, PT, -R2, -0x4, R23 ;  /* 0xfffffffc02027810 */ /* 0x000fc80007ffe117 */
[----:B------:R-:W-:-:S13]  /*1440*/  ISETP.GE.U32.AND P0, PT, R2, 0x3, PT ;  /* 0x000000030200780c */ /* 0x000fda0003f06070 */
[----:B------:R-:W-:Y:S05]  /*1450*/  @!P0 EXIT ;  /* 0x000000000000894d */ /* 0x000fea0003800000 */
[----:B------:R-:W1:Y:S01]  /*1460*/  LDCU.64 UR4, c[0x0][0x3a0] ;  /* 0x00007400ff0477ac */ /* 0x000e620008000a00 */
[C---:B------:R-:W-:Y:S02]  /*1470*/  IMAD.IADD R23, R6.reuse, 0x1, -R23 ;  /* 0x0000000106177824 */ /* 0x040fe400078e0a17 */
[----:B------:R-:W-:-:S03]  /*1480*/  IMAD.WIDE.U32 R20, R6, 0x4, R20 ;  /* 0x0000000406147825 */ /* 0x000fc600078e0014 */
[----:B------:R-:W-:Y:S01]  /*1490*/  ISETP.GE.AND P0, PT, R23, RZ, PT ;  /* 0x000000ff1700720c */ /* 0x000fe20003f06270 */
[----:B------:R-:W-:-:S03]  /*14a0*/  IMAD.WIDE.U32 R12, R6, 0x4, R12 ;  /* 0x00000004060c7825 */ /* 0x000fc600078e000c */
[----:B0-----:R-:W-:-:S05]  /*14b0*/  IADD3 R4, P1, PT, R12, 0x8, RZ ;  /* 0x000000080c047810 */ /* 0x001fca0007f3e0ff */
[----:B------:R-:W-:Y:S01]  /*14c0*/  IMAD.X R5, RZ, RZ, R13, P1 ;  /* 0x000000ffff057224 */ /* 0x000fe200008e060d */
[----:B-1----:R-:W-:-:S04]  /*14d0*/  IADD3 R7, P2, PT, R20, UR4, RZ ;  /* 0x0000000414077c10 */ /* 0x002fc8000ff5e0ff */
[----:B------:R-:W-:-:S04]  /*14e0*/  IADD3 R6, P3, PT, R7, 0x8, RZ ;  /* 0x0000000807067810 */ /* 0x000fc80007f7e0ff */
[----:B------:R-:W-:Y:S01]  /*14f0*/  IADD3.X R7, PT, PT, RZ, UR5, R21, P3, P2 ;  /* 0x00000005ff077c10 */ /* 0x000fe20009fe4415 */
[----:B------:R-:W-:Y:S08]  /*1500*/  @P0 BRA `(.L_x_31) ;  /* 0x0000000c006c0947 */ /* 0x000ff00003800000 */
[----:B------:R-:W-:Y:S01]  /*1510*/  IMAD.MOV R0, RZ, RZ, -R23 ;  /* 0x000000ffff007224 */ /* 0x000fe200078e0a17 */
[----:B------:R-:W-:-:S04]  /*1520*/  PLOP3.LUT P0, PT, PT, PT, PT, 0x80, 0x8 ;  /* 0x000000000008781c */ /* 0x000fc80003f0f070 */
[----:B------:R-:W-:-:S13]  /*1530*/  ISETP.GT.AND P1, PT, R0, 0xc, PT ;  /* 0x0000000c0000780c */ /* 0x000fda0003f24270 */
[----:B------:R-:W-:Y:S05]  /*1540*/  @!P1 BRA `(.L_x_32) ;  /* 0x0000000800289947 */ /* 0x000fea0003800000 */
[----:B------:R-:W-:-:S13]  /*1550*/  PLOP3.LUT P0, PT, PT, PT, PT, 0x8, 0x80 ;  /* 0x000000000080781c */ /* 0x000fda0003f0e170 */
.L_x_33:
[----:B------:R-:W4:Y:S04]  /*1560*/  LDG.E.CONSTANT R0, desc[UR12][R4.64+-0x8] ;  /* 0xfffff80c04007981 */ /* 0x000f28000c1e9900 */
[----:B------:R-:W5:Y:S04]  /*1570*/  LDG.E.CONSTANT R12, desc[UR12][R4.64+-0x4] ;  /* 0xfffffc0c040c7981 */ /* 0x000f68000c1e9900 */
[----:B------:R-:W5:Y:S04]  /*1580*/  LDG.E.CONSTANT R21, desc[UR12][R4.64] ;  /* 0x0000000c04157981 */ /* 0x000f68000c1e9900 */
[----:B------:R-:W5:Y:S04]  /*1590*/  LDG.E.CONSTANT R2, desc[UR12][R4.64+0x4] ;  /* 0x0000040c04027981 */ /* 0x000f68000c1e9900 */
[----:B------:R-:W5:Y:S04]  /*15a0*/  LDG.E.CONSTANT R20, desc[UR12][R4.64+0xc] ;  /* 0x00000c0c04147981 */ /* 0x000f68000c1e9900 */
[----:B------:R-:W5:Y:S04]  /*15b0*/  LDG.E.CONSTANT R22, desc[UR12][R4.64+0x8] ;  /* 0x0000080c04167981 */ /* 0x000f68000c1e9900 */
[----:B------:R-:W5:Y:S01]  /*15c0*/  LDG.E.CONSTANT R3, desc[UR12][R4.64+0x10] ;  /* 0x0000100c04037981 */ /* 0x000f62000c1e9900 */
[----:B----4-:R0:W1:Y:S03]  /*15d0*/  F2F.F64.F32 R24, R0 ;  /* 0x0000000000187310 */ /* 0x0100660000201800 */
[----:B0-----:R-:W4:Y:S01]  /*15e0*/  LDG.E.CONSTANT R0, desc[UR12][R4.64+0x14] ;  /* 0x0000140c04007981 */ /* 0x001f22000c1e9900 */
[----:B-1----:R-:W-:-:S08]  /*15f0*/  DMUL R24, R26, R24 ;  /* 0x000000181a187228 */ /* 0x002fd00000000000 */
[----:B--2---:R-:W-:-:S08]  /*1600*/  DFMA R24, R18, R16, R24 ;  /* 0x000000101218722b */ /* 0x004fd00000000018 */
[----:B---3--:R-:W-:-:S08]  /*1610*/  DFMA R24, R8, R28, R24 ;  /* 0x0000001c0818722b */ /* 0x008fd00000000018 */
[----:B------:R-:W-:Y:S01]  /*1620*/  DFMA R24, R10, R14, R24 ;  /* 0x0000000e0a18722b */ /* 0x000fe20000000018 */
[----:B-----5:R-:W0:Y:S02]  /*1630*/  F2F.F64.F32 R14, R12 ;  /* 0x0000000c000e7310 */ /* 0x020e240000201800 */
[----:B0-----:R-:W-:-:S08]  /*1640*/  DMUL R14, R26, R14 ;  /* 0x0000000e1a0e7228 */ /* 0x001fd00000000000 */
[----:B------:R-:W-:-:S08]  /*1650*/  DFMA R14, R18, R24, R14 ;  /* 0x00000018120e722b */ /* 0x000fd0000000000e */
[----:B------:R-:W-:-:S08]  /*1660*/  DFMA R14, R8, R16, R14 ;  /* 0x00000010080e722b */ /* 0x000fd0000000000e */
[----:B------:R-:W-:Y:S01]  /*1670*/  DFMA R14, R10, R28, R14 ;  /* 0x0000001c0a0e722b */ /* 0x000fe2000000000e */
[----:B------:R-:W0:Y:S02]  /*1680*/  F2F.F64.F32 R28, R21 ;  /* 0x00000015001c7310 */ /* 0x000e240000201800 */
[----:B0-----:R-:W-:-:S06]  /*1690*/  DMUL R28, R26, R28 ;  /* 0x0000001c1a1c7228 */ /* 0x001fcc0000000000 */
[----:B------:R0:W1:Y:S02]  /*16a0*/  F2F.F64.F32 R12, R2 ;  /* 0x00000002000c7310 */ /* 0x0000640000201800 */
[----:B------:R-:W-:-:S06]  /*16b0*/  DFMA R28, R18, R14, R28 ;  /* 0x0000000e121c722b */ /* 0x000fcc000000001c */
[----:B------:R2:W-:Y:S01]  /*16c0*/  F2F.F64.F32 R30, R20 ;  /* 0x00000014001e7310 */ /* 0x0005e20000201800 */
[----:B0-----:R-:W3:Y:S04]  /*16d0*/  LDG.E.CONSTANT R2, desc[UR12][R4.64+0x18] ;  /* 0x0000180c04027981 */ /* 0x001ee8000c1e9900 */
[----:B--2---:R-:W2:Y:S01]  /*16e0*/  LDG.E.CONSTANT R20, desc[UR12][R4.64+0x20] ;  /* 0x0000200c04147981 */ /* 0x004ea2000c1e9900 */
[----:B------:R-:W-:Y:S02]  /*16f0*/  DFMA R28, R8, R24, R28 ;  /* 0x00000018081c722b */ /* 0x000fe4000000001c */
[----:B-1----:R-:W-:-:S06]  /*1700*/  DMUL R12, R26, R12 ;  /* 0x0000000c1a0c7228 */ /* 0x002fcc0000000000 */
[----:B------:R-:W-:-:S08]  /*1710*/  DFMA R28, R10, R16, R28 ;  /* 0x000000100a1c722b */ /* 0x000fd0000000001c */
[----:B------:R-:W-:-:S08]  /*1720*/  DFMA R12, R18, R28, R12 ;  /* 0x0000001c120c722b */ /* 0x000fd0000000000c */
[----:B------:R-:W-:-:S08]  /*1730*/  DFMA R12, R8, R14, R12 ;  /* 0x0000000e080c722b */ /* 0x000fd0000000000c */
[----:B------:R-:W-:Y:S01]  /*1740*/  DFMA R12, R10, R24, R12 ;  /* 0x000000180a0c722b */ /* 0x000fe2000000000c */
[----:B------:R0:W-:Y:S02]  /*1750*/  F2F.F32.F64 R25, R24 ;  /* 0x0000001800197310 */ /* 0x0001e40000301000 */
[----:B0-----:R-:W5:Y:S06]  /*1760*/  LDG.E.CONSTANT R24, desc[UR12][R4.64+0x1c] ;  /* 0x00001c0c04187981 */ /* 0x001f6c000c1e9900 */
[----:B------:R-:W0:Y:S02]  /*1770*/  F2F.F64.F32 R16, R22 ;  /* 0x0000001600107310 */ /* 0x000e240000201800 */
[----:B0-----:R-:W-:-:S08]  /*1780*/  DMUL R16, R26, R16 ;  /* 0x000000101a107228 */ /* 0x001fd00000000000 */
[----:B------:R-:W-:-:S08]  /*1790*/  DFMA R16, R18, R12, R16 ;  /* 0x0000000c1210722b */ /* 0x000fd00000000010 */
[----:B------:R-:W-:Y:S02]  /*17a0*/  DFMA R16, R8, R28, R16 ;  /* 0x0000001c0810722b */ /* 0x000fe40000000010 */
[----:B------:R-:W-:-:S06]  /*17b0*/  DMUL R30, R26, R30 ;  /* 0x0000001e1a1e7228 */ /* 0x000fcc0000000000 */
[----:B------:R-:W-:-:S08]  /*17c0*/  DFMA R16, R10, R14, R16 ;  /* 0x0000000e0a10722b */ /* 0x000fd00000000010 */
[----:B------:R-:W-:-:S08]  /*17d0*/  DFMA R30, R18, R16, R30 ;  /* 0x00000010121e722b */ /* 0x000fd0000000001e */
[----:B------:R-:W-:Y:S01]  /*17e0*/  DFMA R30, R8, R12, R30 ;  /* 0x0000000c081e722b */ /* 0x000fe2000000001e */
[----:B------:R0:W-:Y:S07]  /*17f0*/  F2F.F32.F64 R21, R14 ;  /* 0x0000000e00157310 */ /* 0x0001ee0000301000 */
[----:B0-----:R-:W-:Y:S02]  /*1800*/  DFMA R14, R10, R28, R30 ;  /* 0x0000001c0a0e722b */ /* 0x001fe4000000001e */
[----:B------:R-:W0:Y:S02]  /*1810*/  F2F.F64.F32 R30, R3 ;  /* 0x00000003001e7310 */ /* 0x000e240000201800 */
[----:B0-----:R-:W-:-:S08]  /*1820*/  DMUL R30, R26, R30 ;  /* 0x0000001e1a1e7228 */ /* 0x001fd00000000000 */
[----:B------:R-:W-:-:S08]  /*1830*/  DFMA R30, R18, R14, R30 ;  /* 0x0000000e121e722b */ /* 0x000fd0000000001e */
[----:B------:R-:W-:Y:S01]  /*1840*/  DFMA R30, R8, R16, R30 ;  /* 0x00000010081e722b */ /* 0x000fe2000000001e */
[----:B------:R0:W-:Y:S07]  /*1850*/  F2F.F32.F64 R22, R28 ;  /* 0x0000001c00167310 */ /* 0x0001ee0000301000 */
[----:B0-----:R-:W-:Y:S02]  /*1860*/  DFMA R28, R10, R12, R30 ;  /* 0x0000000c0a1c722b */ /* 0x001fe4000000001e */
[----:B----4-:R0:W1:Y:S02]  /*1870*/  F2F.F64.F32 R30, R0 ;  /* 0x00000000001e7310 */ /* 0x0100640000201800 */
[----:B0-----:R-:W4:Y:S01]  /*1880*/  LDG.E.CONSTANT R0, desc[UR12][R4.64+0x24] ;  /* 0x0000240c04007981 */ /* 0x001f22000c1e9900 */
[----:B-1----:R-:W-:-:S08]  /*1890*/  DMUL R30, R26, R30 ;  /* 0x0000001e1a1e7228 */ /* 0x002fd00000000000 */
[----:B------:R-:W-:Y:S01]  /*18a0*/  DFMA R30, R18, R28, R30 ;  /* 0x0000001c121e722b */ /* 0x000fe2000000001e */
[----:B------:R0:W-:Y:S07]  /*18b0*/  STG.E desc[UR12][R6.64+-0x8], R25 ;  /* 0xfffff81906007986 */ /* 0x0001ee000c10190c */
[----:B------:R-:W-:Y:S01]  /*18c0*/  DFMA R30, R8, R14, R30 ;  /* 0x0000000e081e722b */ /* 0x000fe2000000001e */
[----:B0-----:R0:W-:Y:S07]  /*18d0*/  F2F.F32.F64 R25, R12 ;  /* 0x0000000c00197310 */ /* 0x0011ee0000301000 */
[----:B0-----:R-:W-:Y:S01]  /*18e0*/  DFMA R12, R10, R16, R30 ;  /* 0x000000100a0c722b */ /* 0x001fe2000000001e */
[----:B------:R0:W-:Y:S02]  /*18f0*/  STG.E desc[UR12][R6.64+-0x4], R21 ;  /* 0xfffffc1506007986 */ /* 0x0001e4000c10190c */
[----:B0-----:R-:W-:Y:S08]  /*1900*/  F2F.F32.F64 R21, R16 ;  /* 0x0000001000157310 */ /* 0x001ff00000301000 */
[----:B---3--:R-:W0:Y:S08]  /*1910*/  F2F.F64.F32 R2, R2 ;  /* 0x0000000200027310 */ /* 0x008e300000201800 */
[----:B--2---:R1:W-:Y:S02]  /*1920*/  F2F.F64.F32 R30, R20 ;  /* 0x00000014001e7310 */ /* 0x0043e40000201800 */
[----:B-1----:R-:W2:Y:S01]  /*1930*/  LDG.E.CONSTANT R20, desc[UR12][R4.64+0x28] ;  /* 0x0000280c04147981 */ /* 0x002ea2000c1e9900 */
[----:B0-----:R-:W-:-:S08]  /*1940*/  DMUL R2, R26, R2 ;  /* 0x000000021a027228 */ /* 0x001fd00000000000 */
[----:B------:R-:W-:-:S08]  /*1950*/  DFMA R2, R18, R12, R2 ;  /* 0x0000000c1202722b */ /* 0x000fd00000000002 */
[----:B------:R-:W-:Y:S01]  /*1960*/  DFMA R2, R8, R28, R2 ;  /* 0x0000001c0802722b */ /* 0x000fe20000000002 */
[----:B------:R-:W0:Y:S07]  /*1970*/  F2F.F32.F64 R16, R14 ;  /* 0x0000000e00107310 */ /* 0x000e2e0000301000 */
[----:B------:R-:W-:Y:S01]  /*1980*/  DFMA R2, R10, R14, R2 ;  /* 0x0000000e0a02722b */ /* 0x000fe20000000002 */
[----:B-----5:R1:W3:Y:S02]  /*1990*/  F2F.F64.F32 R14, R24 ;  /* 0x00000018000e7310 */ /* 0x0202e40000201800 */
[----:B-1----:R-:W5:Y:S04]  /*19a0*/  LDG.E.CONSTANT R24, desc[UR12][R4.64+0x2c] ;  /* 0x00002c0c04187981 */ /* 0x002f68000c1e9900 */
[----:B0-----:R0:W-:Y:S04]  /*19b0*/  STG.E desc[UR12][R6.64+0xc], R16 ;  /* 0x00000c1006007986 */ /* 0x0011e8000c10190c */
[----:B0-----:R-:W5:Y:S04]  /*19c0*/  LDG.E.CONSTANT R16, desc[UR12][R4.64+0x30] ;  /* 0x0000300c04107981 */ /* 0x001f68000c1e9900 */
[----:B------:R0:W-:Y:S04]  /*19d0*/  STG.E desc[UR12][R6.64], R22 ;  /* 0x0000001606007986 */ /* 0x0001e8000c10190c */
[----:B0-----:R-:W5:Y:S01]  /*19e0*/  LDG.E.CONSTANT R22, desc[UR12][R4.64+0x34] ;  /* 0x0000340c04167981 */ /* 0x001f62000c1e9900 */
[----:B---3--:R-:W-:-:S08]  /*19f0*/  DMUL R14, R26, R14 ;  /* 0x0000000e1a0e7228 */ /* 0x008fd00000000000 */
[----:B------:R-:W-:-:S08]  /*1a00*/  DFMA R14, R18, R2, R14 ;  /* 0x00000002120e722b */ /* 0x000fd0000000000e */
[----:B------:R-:W-:Y:S02]  /*1a10*/  DFMA R14, R8, R12, R14 ;  /* 0x0000000c080e722b */ /* 0x000fe4000000000e */
[----:B------:R-:W-:-:S06]  /*1a20*/  DMUL R30, R26, R30 ;  /* 0x0000001e1a1e7228 */ /* 0x000fcc0000000000 */
[----:B------:R-:W-:-:S08]  /*1a30*/  DFMA R14, R10, R28, R14 ;  /* 0x0000001c0a0e722b */ /* 0x000fd0000000000e */
[----:B------:R-:W-:-:S08]  /*1a40*/  DFMA R30, R18, R14, R30 ;  /* 0x0000000e121e722b */ /* 0x000fd0000000001e */
[----:B------:R-:W-:Y:S01]  /*1a50*/  DFMA R30, R8, R2, R30 ;  /* 0x00000002081e722b */ /* 0x000fe2000000001e */
[----:B------:R0:W-:Y:S07]  /*1a60*/  F2F.F32.F64 R17, R28 ;  /* 0x0000001c00117310 */ /* 0x0001ee0000301000 */
[----:B0-----:R-:W-:Y:S01]  /*1a70*/  DFMA R28, R10, R12, R30 ;  /* 0x0000000c0a1c722b */ /* 0x001fe2000000001e */
[----:B------:R0:W-:Y:S02]  /*1a80*/  STG.E desc[UR12][R6.64+0x4], R25 ;  /* 0x0000041906007986 */ /* 0x0001e4000c10190c */
[----:B0-----:R-:W-:Y:S08]  /*1a90*/  F2F.F32.F64 R25, R12 ;  /* 0x0000000c00197310 */ /* 0x001ff00000301000 */
[----:B----4-:R-:W0:Y:S02]  /*1aa0*/  F2F.F64.F32 R30, R0 ;  /* 0x00000000001e7310 */ /* 0x010e240000201800 */
[----:B0-----:R-:W-:-:S08]  /*1ab0*/  DMUL R30, R26, R30 ;  /* 0x0000001e1a1e7228 */ /* 0x001fd00000000000 */
[----:B------:R-:W-:-:S08]  /*1ac0*/  DFMA R30, R18, R28, R30 ;  /* 0x0000001c121e722b */ /* 0x000fd0000000001e */
[----:B------:R-:W-:Y:S01]  /*1ad0*/  DFMA R30, R8, R14, R30 ;  /* 0x0000000e081e722b */ /* 0x000fe2000000001e */
[----:B------:R-:W-:Y:S07]  /*1ae0*/  F2F.F32.F64 R0, R2 ;  /* 0x0000000200007310 */ /* 0x000fee0000301000 */
[----:B------:R-:W-:Y:S01]  /*1af0*/  DFMA R12, R10, R2, R30 ;  /* 0x000000020a0c722b */ /* 0x000fe2000000001e */
[----:B------:R0:W-:Y:S01]  /*1b00*/  STG.E desc[UR12][R6.64+0x8], R21 ;  /* 0x0000081506007986 */ /* 0x0001e2000c10190c */
[----:B--2---:R-:W0:Y:S02]  /*1b10*/  F2F.F64.F32 R2, R20 ;  /* 0x0000001400027310 */ /* 0x004e240000201800 */
[----:B0-----:R-:W-:-:S08]  /*1b20*/  DMUL R20, R26, R2 ;  /* 0x000000021a147228 */ /* 0x001fd00000000000 */
[----:B------:R-:W-:-:S08]  /*1b30*/  DFMA R20, R18, R12, R20 ;  /* 0x0000000c1214722b */ /* 0x000fd00000000014 */
[----:B------:R-:W-:Y:S01]  /*1b40*/  DFMA R20, R8, R28, R20 ;  /* 0x0000001c0814722b */ /* 0x000fe20000000014 */
[----:B------:R-:W-:Y:S07]  /*1b50*/  F2F.F32.F64 R2, R14 ;  /* 0x0000000e00027310 */ /* 0x000fee0000301000 */
[----:B------:R-:W-:Y:S01]  /*1b60*/  DFMA R20, R10, R14, R20 ;  /* 0x0000000e0a14722b */ /* 0x000fe20000000014 */
[----:B-----5:R-:W0:Y:S02]  /*1b70*/  F2F.F64.F32 R14, R24 ;  /* 0x00000018000e7310 */ /* 0x020e240000201800 */
[----:B0-----:R-:W-:-:S06]  /*1b80*/  DMUL R14, R26, R14 ;  /* 0x0000000e1a0e7228 */ /* 0x001fcc0000000000 */
[----:B------:R-:W0:Y:S02]  /*1b90*/  F2F.F64.F32 R30, R16 ;  /* 0x00000010001e7310 */ /* 0x000e240000201800 */
[----:B------:R-:W-:-:S08]  /*1ba0*/  DFMA R14, R18, R20, R14 ;  /* 0x00000014120e722b */ /* 0x000fd0000000000e */
[----:B------:R-:W-:Y:S02]  /*1bb0*/  DFMA R14, R8, R12, R14 ;  /* 0x0000000c080e722b */ /* 0x000fe4000000000e */
[----:B0-----:R-:W-:-:S06]  /*1bc0*/  DMUL R30, R26, R30 ;  /* 0x0000001e1a1e7228 */ /* 0x001fcc0000000000 */
[----:B------:R-:W-:-:S08]  /*1bd0*/  DFMA R14, R10, R28, R14 ;  /* 0x0000001c0a0e722b */ /* 0x000fd0000000000e */
[----:B------:R-:W-:-:S08]  /*1be0*/  DFMA R30, R18, R14, R30 ;  /* 0x0000000e121e722b */ /* 0x000fd0000000001e */
[----:B------:R-:W-:Y:S01]  /*1bf0*/  DFMA R30, R8, R20, R30 ;  /* 0x00000014081e722b */ /* 0x000fe2000000001e */
[----:B------:R0:W-:Y:S07]  /*1c00*/  F2F.F32.F64 R3, R28 ;  /* 0x0000001c00037310 */ /* 0x0001ee0000301000 */
[----:B0-----:R-:W-:Y:S02]  /*1c10*/  DFMA R28, R10, R12, R30 ;  /* 0x0000000c0a1c722b */ /* 0x001fe4000000001e */
[----:B------:R-:W0:Y:S02]  /*1c20*/  F2F.F64.F32 R30, R22 ;  /* 0x00000016001e7310 */ /* 0x000e240000201800 */
[----:B0-----:R-:W-:-:S08]  /*1c30*/  DMUL R30, R26, R30 ;  /* 0x0000001e1a1e7228 */ /* 0x001fd00000000000 */
[----:B------:R-:W-:Y:S01]  /*1c40*/  DFMA R30, R18, R28, R30 ;  /* 0x0000001c121e722b */ /* 0x000fe2000000001e */
[----:B------:R0:W-:Y:S07]  /*1c50*/  STG.E desc[UR12][R6.64+0x10], R17 ;  /* 0x0000101106007986 */ /* 0x0001ee000c10190c */
[----:B------:R-:W-:Y:S01]  /*1c60*/  DFMA R30, R8, R14, R30 ;  /* 0x0000000e081e722b */ /* 0x000fe2000000001e */
[----:B------:R-:W-:Y:S01]  /*1c70*/  VIADD R23, R23, 0x10 ;  /* 0x0000001017177836 */ /* 0x000fe20000000000 */
[----:B------:R-:W1:Y:S06]  /*1c80*/  F2F.F32.F64 R13, R12 ;  /* 0x0000000c000d7310 */ /* 0x000e6c0000301000 */
[----:B0-----:R-:W-:Y:S01]  /*1c90*/  DFMA R16, R10, R20, R30 ;  /* 0x000000140a10722b */ /* 0x001fe2000000001e */
[----:B------:R-:W-:Y:S01]  /*1ca0*/  ISETP.GE.AND P1, PT, R23, -0xc, PT ;  /* 0xfffffff41700780c */ /* 0x000fe20003f26270 */
[----:B------:R-:W0:Y:S01]  /*1cb0*/  F2F.F32.F64 R33, R20 ;  /* 0x0000001400217310 */ /* 0x000e220000301000 */
[----:B------:R2:W-:Y:S07]  /*1cc0*/  STG.E desc[UR12][R6.64+0x18], R0 ;  /* 0x0000180006007986 */ /* 0x0005ee000c10190c */
[----:B------:R-:W3:Y:S08]  /*1cd0*/  F2F.F32.F64 R31, R14 ;  /* 0x0000000e001f7310 */ /* 0x000ef00000301000 */
[----:B------:R-:W4:Y:S01]  /*1ce0*/  F2F.F32.F64 R35, R28 ;  /* 0x0000001c00237310 */ /* 0x000f220000301000 */
[----:B--2---:R-:W-:-:S07]  /*1cf0*/  IADD3 R0, P3, PT, R6, 0x40, RZ ;  /* 0x0000004006007810 */ /* 0x004fce0007f7e0ff */
[----:B------:R-:W2:Y:S01]  /*1d00*/  F2F.F32.F64 R37, R16 ;  /* 0x0000001000257310 */ /* 0x000ea20000301000 */
[----:B------:R5:W-:Y:S01]  /*1d10*/  STG.E desc[UR12][R6.64+0x20], R3 ;  /* 0x0000200306007986 */ /* 0x000be2000c10190c */
[----:B------:R-:W-:-:S03]  /*1d20*/  IADD3 R4, P2, PT, R4, 0x40, RZ ;  /* 0x0000004004047810 */ /* 0x000fc60007f5e0ff */
[----:B------:R-:W-:Y:S02]  /*1d30*/  STG.E desc[UR12][R6.64+0x14], R25 ;  /* 0x0000141906007986 */ /* 0x000fe4000c10190c */
[----:B------:R-:W-:Y:S02]  /*1d40*/  IMAD.X R5, RZ, RZ, R5, P2 ;  /* 0x000000ffff057224 */ /* 0x000fe400010e0605 */
[----:B------:R-:W-:Y:S01]  /*1d50*/  STG.E desc[UR12][R6.64+0x1c], R2 ;  /* 0x00001c0206007986 */ /* 0x000fe2000c10190c */
[----:B-----5:R-:W-:-:S03]  /*1d60*/  IMAD.X R3, RZ, RZ, R7, P3 ;  /* 0x000000ffff037224 */ /* 0x020fc600018e0607 */
[----:B-1----:R-:W-:Y:S04]  /*1d70*/  STG.E desc[UR12][R6.64+0x24], R13 ;  /* 0x0000240d06007986 */ /* 0x002fe8000c10190c */
[----:B0-----:R-:W-:Y:S04]  /*1d80*/  STG.E desc[UR12][R6.64+0x28], R33 ;  /* 0x0000282106007986 */ /* 0x001fe8000c10190c */
[----:B---3--:R-:W-:Y:S04]  /*1d90*/  STG.E desc[UR12][R6.64+0x2c], R31 ;  /* 0x00002c1f06007986 */ /* 0x008fe8000c10190c */
[----:B----4-:R-:W-:Y:S04]  /*1da0*/  STG.E desc[UR12][R6.64+0x30], R35 ;  /* 0x0000302306007986 */ /* 0x010fe8000c10190c */
[----:B--2---:R0:W-:Y:S02]  /*1db0*/  STG.E desc[UR12][R6.64+0x34], R37 ;  /* 0x0000342506007986 */ /* 0x0041e4000c10190c */
[----:B0-----:R-:W-:-:S02]  /*1dc0*/  IMAD.MOV.U32 R6, RZ, RZ, R0 ;  /* 0x000000ffff067224 */ /* 0x001fc400078e0000 */
[----:B------:R-:W-:Y:S01]  /*1dd0*/  IMAD.MOV.U32 R7, RZ, RZ, R3 ;  /* 0x000000ffff077224 */ /* 0x000fe200078e0003 */
[----:B------:R-:W-:Y:S06]  /*1de0*/  @!P1 BRA `(.L_x_33) ;  /* 0xfffffff400dc9947 */ /* 0x000fec000383ffff */
.L_x_32:
[----:B------:R-:W-:-:S05]  /*1df0*/  IMAD.MOV R0, RZ, RZ, -R23 ;  /* 0x000000ffff007224 */ /* 0x000fca00078e0a17 */
[----:B------:R-:W-:-:S13]  /*1e00*/  ISETP.GT.AND P1, PT, R0, 0x4, PT ;  /* 0x000000040000780c */ /* 0x000fda0003f24270 */
[----:B------:R-:W-:Y:S05]  /*1e10*/  @!P1 BRA `(.L_x_34) ;  /* 0x0000000400209947 */ /* 0x000fea0003800000 */
        /* <DEDUP_REMOVED lines=8> */
[----:B0-----:R0:W4:Y:S01]  /*1ea0*/  LDG.E.CONSTANT R20, desc[UR12][R4.64+0x14] ;  /* 0x0000140c04147981 */ /* 0x001122000c1e9900 */
[----:B-1----:R-:W-:-:S08]  /*1eb0*/  DMUL R12, R26, R12 ;  /* 0x0000000c1a0c7228 */ /* 0x002fd00000000000 */
[----:B--2---:R-:W-:-:S08]  /*1ec0*/  DFMA R12, R18, R16, R12 ;  /* 0x00000010120c722b */ /* 0x004fd0000000000c */
[----:B---3--:R-:W-:-:S08]  /*1ed0*/  DFMA R12, R8, R28, R12 ;  /* 0x0000001c080c722b */ /* 0x008fd0000000000c */
[----:B------:R-:W-:Y:S02]  /*1ee0*/  DFMA R14, R10, R14, R12 ;  /* 0x0000000e0a0e722b */ /* 0x000fe4000000000c */
[----:B-----5:R-:W1:Y:S02]  /*1ef0*/  F2F.F64.F32 R12, R30 ;  /* 0x0000001e000c7310 */ /* 0x020e640000201800 */
[----:B-1----:R-:W-:-:S06]  /*1f00*/  DMUL R12, R26, R12 ;  /* 0x0000000c1a0c7228 */ /* 0x002fcc0000000000 */
[----:B------:R-:W1:Y:S02]  /*1f10*/  F2F.F64.F32 R24, R22 ;  /* 0x0000001600187310 */ /* 0x000e640000201800 */
[----:B------:R-:W-:-:S08]  /*1f20*/  DFMA R12, R18, R14, R12 ;  /* 0x0000000e120c722b */ /* 0x000fd0000000000c */
[----:B------:R-:W-:Y:S02]  /*1f30*/  DFMA R12, R8, R16, R12 ;  /* 0x00000010080c722b */ /* 0x000fe4000000000c */
[----:B-1----:R-:W-:-:S06]  /*1f40*/  DMUL R24, R26, R24 ;  /* 0x000000181a187228 */ /* 0x002fcc0000000000 */
[----:B------:R-:W-:-:S08]  /*1f50*/  DFMA R12, R10, R28, R12 ;  /* 0x0000001c0a0c722b */ /* 0x000fd0000000000c */
[----:B------:R-:W-:-:S08]  /*1f60*/  DFMA R24, R18, R12, R24 ;  /* 0x0000000c1218722b */ /* 0x000fd00000000018 */
[----:B------:R-:W-:-:S08]  /*1f70*/  DFMA R24, R8, R14, R24 ;  /* 0x0000000e0818722b */ /* 0x000fd00000000018 */
[----:B------:R-:W-:Y:S02]  /*1f80*/  DFMA R16, R10, R16, R24 ;  /* 0x000000100a10722b */ /* 0x000fe40000000018 */
[----:B------:R-:W1:Y:S02]  /*1f90*/  F2F.F64.F32 R24, R0 ;  /* 0x0000000000187310 */ /* 0x000e640000201800 */
[----:B-1----:R-:W-:-:S06]  /*1fa0*/  DMUL R24, R26, R24 ;  /* 0x000000181a187228 */ /* 0x002fcc0000000000 */
[----:B------:R-:W1:Y:S02]  /*1fb0*/  F2F.F64.F32 R28, R3 ;  /* 0x00000003001c7310 */ /* 0x000e640000201800 */
[----:B------:R-:W-:-:S08]  /*1fc0*/  DFMA R24, R18, R16, R24 ;  /* 0x000000101218722b */ /* 0x000fd00000000018 */
[----:B------:R-:W-:Y:S02]  /*1fd0*/  DFMA R24, R8, R12, R24 ;  /* 0x0000000c0818722b */ /* 0x000fe40000000018 */
[----:B-1----:R-:W-:-:S06]  /*1fe0*/  DMUL R28, R26, R28 ;  /* 0x0000001c1a1c7228 */ /* 0x002fcc0000000000 */
[----:B------:R-:W-:Y:S01]  /*1ff0*/  DFMA R24, R10, R14, R24 ;  /* 0x0000000e0a18722b */ /* 0x000fe20000000018 */
[----:B------:R-:W1:Y:S07]  /*2000*/  F2F.F64.F32 R34, R2 ;  /* 0x0000000200227310 */ /* 0x000e6e0000201800 */
[----:B------:R-:W-:-:S08]  /*2010*/  DFMA R32, R18, R24, R28 ;  /* 0x000000181220722b */ /* 0x000fd0000000001c */
[----:B------:R-:W-:Y:S02]  /*2020*/  DFMA R32, R8, R16, R32 ;  /* 0x000000100820722b */ /* 0x000fe40000000020 */
[----:B-1----:R-:W-:-:S06]  /*2030*/  DMUL R34, R26, R34 ;  /* 0x000000221a227228 */ /* 0x002fcc0000000000 */
[----:B------:R-:W-:Y:S01]  /*2040*/  DFMA R32, R10, R12, R32 ;  /* 0x0000000c0a20722b */ /* 0x000fe20000000020 */
[----:B------:R-:W1:Y:S07]  /*2050*/  F2F.F64.F32 R28, R21 ;  /* 0x00000015001c7310 */ /* 0x000e6e0000201800 */
[----:B------:R-:W-:Y:S01]  /*2060*/  DFMA R34, R18, R32, R34 ;  /* 0x000000201222722b */ /* 0x000fe20000000022 */
[----:B------:R2:W-:Y:S07]  /*2070*/  F2F.F32.F64 R31, R14 ;  /* 0x0000000e001f7310 */ /* 0x0005ee0000301000 */
[----:B------:R-:W-:-:S02]  /*2080*/  DFMA R34, R8, R24, R34 ;  /* 0x000000180822722b */ /* 0x000fc40000000022 */
[----:B-1----:R-:W-:-:S06]  /*2090*/  DMUL R28, R26, R28 ;  /* 0x0000001c1a1c7228 */ /* 0x002fcc0000000000 */
[----:B--2---:R-:W-:-:S08]  /*20a0*/  DFMA R14, R10, R16, R34 ;  /* 0x000000100a0e722b */ /* 0x004fd00000000022 */
[----:B------:R-:W-:-:S08]  /*20b0*/  DFMA R28, R18, R14, R28 ;  /* 0x0000000e121c722b */ /* 0x000fd0000000001c */
[----:B------:R-:W-:-:S08]  /*20c0*/  DFMA R28, R8, R32, R28 ;  /* 0x00000020081c722b */ /* 0x000fd0000000001c */
[----:B------:R-:W-:Y:S01]  /*20d0*/  DFMA R28, R10, R24, R28 ;  /* 0x000000180a1c722b */ /* 0x000fe2000000001c */
[----:B------:R-:W-:Y:S08]  /*20e0*/  F2F.F32.F64 R35, R16 ;  /* 0x0000001000237310 */ /* 0x000ff00000301000 */
[----:B------:R-:W1:Y:S08]  /*20f0*/  F2F.F32.F64 R13, R12 ;  /* 0x0000000c000d7310 */ /* 0x000e700000301000 */
[----:B------:R-:W-:Y:S08]  /*2100*/  F2F.F32.F64 R25, R24 ;  /* 0x0000001800197310 */ /* 0x000ff00000301000 */
[----:B------:R-:W-:Y:S08]  /*2110*/  F2F.F32.F64 R21, R32 ;  /* 0x0000002000157310 */ /* 0x000ff00000301000 */
[----:B------:R-:W-:Y:S01]  /*2120*/  F2F.F32.F64 R37, R28 ;  /* 0x0000001c00257310 */ /* 0x000fe20000301000 */
[----:B-1----:R1:W-:Y:S01]  /*2130*/  STG.E desc[UR12][R6.64+-0x4], R13 ;  /* 0xfffffc0d06007986 */ /* 0x0023e2000c10190c */
[----:B0-----:R-:W-:-:S06]  /*2140*/  IADD3 R4, P1, PT, R4, 0x20, RZ ;  /* 0x0000002004047810 */ /* 0x001fcc0007f3e0ff */
[----:B----4-:R-:W0:Y:S02]  /*2150*/  F2F.F64.F32 R2, R20 ;  /* 0x0000001400027310 */ /* 0x010e240000201800 */
[----:B0-----:R-:W-:-:S08]  /*2160*/  DMUL R2, R26, R2 ;  /* 0x000000021a027228 */ /* 0x001fd00000000000 */
[----:B------:R-:W-:-:S08]  /*2170*/  DFMA R2, R18, R28, R2 ;  /* 0x0000001c1202722b */ /* 0x000fd00000000002 */
[----:B------:R-:W-:-:S08]  /*2180*/  DFMA R2, R8, R14, R2 ;  /* 0x0000000e0802722b */ /* 0x000fd00000000002 */
[----:B------:R-:W-:Y:S02]  /*2190*/  DFMA R16, R10, R32, R2 ;  /* 0x000000200a10722b */ /* 0x000fe40000000002 */
[----:B------:R-:W0:Y:S01]  /*21a0*/  F2F.F32.F64 R3, R14 ;  /* 0x0000000e00037310 */ /* 0x000e220000301000 */
[----:B------:R-:W-:-:S07]  /*21b0*/  IADD3 R2, P2, PT, R6, 0x20, RZ ;  /* 0x0000002006027810 */ /* 0x000fce0007f5e0ff */
[----:B------:R-:W2:Y:S01]  /*21c0*/  F2F.F32.F64 R0, R16 ;  /* 0x0000001000007310 */ /* 0x000ea20000301000 */
[----:B-1----:R-:W-:Y:S01]  /*21d0*/  IMAD.X R13, RZ, RZ, R7, P2 ;  /* 0x000000ffff0d7224 */ /* 0x002fe200010e0607 */
[----:B------:R-:W-:Y:S01]  /*21e0*/  STG.E desc[UR12][R6.64+-0x8], R31 ;  /* 0xfffff81f06007986 */ /* 0x000fe2000c10190c */
[----:B------:R-:W-:Y:S01]  /*21f0*/  PLOP3.LUT P0, PT, PT, PT, PT, 0x8, 0x80 ;  /* 0x000000000080781c */ /* 0x000fe20003f0e170 */
[----:B------:R-:W-:Y:S02]  /*2200*/  IMAD.X R5, RZ, RZ, R5, P1 ;  /* 0x000000ffff057224 */ /* 0x000fe400008e0605 */
[----:B------:R-:W-:Y:S01]  /*2210*/  STG.E desc[UR12][R6.64], R35 ;  /* 0x0000002306007986 */ /* 0x000fe2000c10190c */
[----:B------:R-:W-:-:S03]  /*2220*/  VIADD R23, R23, 0x8 ;  /* 0x0000000817177836 */ /* 0x000fc60000000000 */
[----:B------:R-:W-:Y:S04]  /*2230*/  STG.E desc[UR12][R6.64+0x4], R25 ;  /* 0x0000041906007986 */ /* 0x000fe8000c10190c */
[----:B------:R-:W-:Y:S04]  /*2240*/  STG.E desc[UR12][R6.64+0x8], R21 ;  /* 0x0000081506007986 */ /* 0x000fe8000c10190c */
[----:B0-----:R-:W-:Y:S04]  /*2250*/  STG.E desc[UR12][R6.64+0xc], R3 ;  /* 0x00000c0306007986 */ /* 0x001fe8000c10190c */
[----:B------:R-:W-:Y:S04]  /*2260*/  STG.E desc[UR12][R6.64+0x10], R37 ;  /* 0x0000102506007986 */ /* 0x000fe8000c10190c */
[----:B--2---:R0:W-:Y:S02]  /*2270*/  STG.E desc[UR12][R6.64+0x14], R0 ;  /* 0x0000140006007986 */ /* 0x0041e4000c10190c */
[----:B0-----:R-:W-:-:S02]  /*2280*/  IMAD.MOV.U32 R6, RZ, RZ, R2 ;  /* 0x000000ffff067224 */ /* 0x001fc400078e0002 */
[----:B------:R-:W-:-:S07]  /*2290*/  IMAD.MOV.U32 R7, RZ, RZ, R13 ;  /* 0x000000ffff077224 */ /* 0x000fce00078e000d */
.L_x_34:
[----:B------:R-:W-:-:S13]  /*22a0*/  ISETP.NE.OR P0, PT, R23, RZ, P0 ;  /* 0x000000ff1700720c */ /* 0x000fda0000705670 */
[----:B------:R-:W-:Y:S05]  /*22b0*/  @!P0 EXIT ;  /* 0x000000000000894d */ /* 0x000fea0003800000 */
.L_x_31:
[----:B------:R-:W4:Y:S04]  /*22c0*/  LDG.E.CONSTANT R22, desc[UR12][R4.64+-0x8] ;  /* 0xfffff80c04167981 */ /* 0x000f28000c1e9900 */
[----:B------:R-:W5:Y:S04]  /*22d0*/  LDG.E.CONSTANT R30, desc[UR12][R4.64+-0x4] ;  /* 0xfffffc0c041e7981 */ /* 0x000f68000c1e9900 */
[----:B------:R-:W2:Y:S04]  /*22e0*/  LDG.E.CONSTANT R20, desc[UR12][R4.64] ;  /* 0x0000000c04147981 */ /* 0x000ea8000c1e9900 */
[----:B------:R0:W3:Y:S01]  /*22f0*/  LDG.E.CONSTANT R0, desc[UR12][R4.64+0x4] ;  /* 0x0000040c04007981 */ /* 0x0000e2000c1e9900 */
[----:B------:R-:W-:-:S05]  /*2300*/  VIADD R23, R23, 0x4 ;  /* 0x0000000417177836 */ /* 0x000fca0000000000 */
[----:B------:R-:W-:Y:S02]  /*2310*/  ISETP.NE.AND P0, PT, R23, RZ, PT ;  /* 0x000000ff1700720c */ /* 0x000fe40003f05270 */
[----:B0-----:R-:W-:-:S05]  /*2320*/  IADD3 R4, P1, PT, R4, 0x10, RZ ;  /* 0x0000001004047810 */ /* 0x001fca0007f3e0ff */
[----:B------:R-:W-:Y:S01]  /*2330*/  IMAD.X R5, RZ, RZ, R5, P1 ;  /* 0x000000ffff057224 */ /* 0x000fe200008e0605 */
[----:B----4-:R-:W0:Y:S08]  /*2340*/  F2F.F64.F32 R2, R22 ;  /* 0x0000001600027310 */ /* 0x010e300000201800 */
[----:B-----5:R-:W1:Y:S01]  /*2350*/  F2F.F64.F32 R12, R30 ;  /* 0x0000001e000c7310 */ /* 0x020e620000201800 */
[----:B0-----:R-:W-:-:S07]  /*2360*/  DMUL R2, R26, R2 ;  /* 0x000000021a027228 */ /* 0x001fce0000000000 */
[----:B--2---:R-:W-:Y:S01]  /*2370*/  F2F.F64.F32 R20, R20 ;  /* 0x0000001400147310 */ /* 0x004fe20000201800 */
[----:B------:R-:W-:-:S07]  /*2380*/  DFMA R2, R18, R16, R2 ;  /* 0x000000101202722b */ /* 0x000fce0000000002 */
[----:B---3--:R0:W2:Y:S01]  /*2390*/  F2F.F64.F32 R24, R0 ;  /* 0x0000000000187310 */ /* 0x0080a20000201800 */
[----:B-1----:R-:W-:Y:S02]  /*23a0*/  DMUL R12, R26, R12 ;  /* 0x0000000c1a0c7228 */ /* 0x002fe40000000000 */
[----:B------:R-:W-:Y:S01]  /*23b0*/  DFMA R2, R8, R28, R2 ;  /* 0x0000001c0802722b */ /* 0x000fe20000000002 */
[----:B0-----:R-:W-:-:S07]  /*23c0*/  IADD3 R0, P2, PT, R6, 0x10, RZ ;  /* 0x0000001006007810 */ /* 0x001fce0007f5e0ff */
[----:B------:R-:W-:Y:S02]  /*23d0*/  DFMA R2, R10, R14, R2 ;  /* 0x0000000e0a02722b */ /* 0x000fe40000000002 */
[----:B--2---:R-:W-:-:S06]  /*23e0*/  DMUL R24, R26, R24 ;  /* 0x000000181a187228 */ /* 0x004fcc0000000000 */
[----:B------:R-:W-:-:S08]  /*23f0*/  DFMA R12, R18, R2, R12 ;  /* 0x00000002120c722b */ /* 0x000fd0000000000c */
[----:B------:R-:W-:Y:S02]  /*2400*/  DFMA R14, R8, R16, R12 ;  /* 0x00000010080e722b */ /* 0x000fe4000000000c */
[----:B------:R-:W-:-:S06]  /*2410*/  DMUL R12, R26, R20 ;  /* 0x000000141a0c7228 */ /* 0x000fcc0000000000 */
[----:B------:R-:W-:-:S06]  /*2420*/  DFMA R14, R10, R28, R14 ;  /* 0x0000001c0a0e722b */ /* 0x000fcc000000000e */
[----:B------:R-:W0:Y:S02]  /*2430*/  F2F.F32.F64 R21, R14 ;  /* 0x0000000e00157310 */ /* 0x000e240000301000 */
[----:B------:R-:W-:-:S08]  /*2440*/  DFMA R12, R18, R14, R12 ;  /* 0x0000000e120c722b */ /* 0x000fd0000000000c */
[----:B------:R-:W-:Y:S01]  /*2450*/  DFMA R12, R8, R2, R12 ;  /* 0x00000002080c722b */ /* 0x000fe2000000000c */
[----:B0-----:R-:W-:Y:S07]  /*2460*/  STG.E desc[UR12][R6.64+-0x4], R21 ;  /* 0xfffffc1506007986 */ /* 0x001fee000c10190c */
[----:B------:R-:W-:Y:S02]  /*2470*/  DFMA R28, R10, R16, R12 ;  /* 0x000000100a1c722b */ /* 0x000fe4000000000c */
[----:B------:R-:W0:Y:S06]  /*2480*/  F2F.F32.F64 R13, R2 ;  /* 0x00000002000d7310 */ /* 0x000e2c0000301000 */
[----:B------:R-:W-:-:S02]  /*2490*/  DFMA R24, R18, R28, R24 ;  /* 0x0000001c1218722b */ /* 0x000fc40000000018 */
[----:B------:R-:W1:Y:S06]  /*24a0*/  F2F.F32.F64 R31, R28 ;  /* 0x0000001c001f7310 */ /* 0x000e6c0000301000 */
[----:B------:R-:W-:Y:S01]  /*24b0*/  DFMA R24, R8, R14, R24 ;  /* 0x0000000e0818722b */ /* 0x000fe20000000018 */
[----:B0-----:R-:W-:Y:S07]  /*24c0*/  STG.E desc[UR12][R6.64+-0x8], R13 ;  /* 0xfffff80d06007986 */ /* 0x001fee000c10190c */
[----:B------:R-:W-:Y:S01]  /*24d0*/  DFMA R16, R10, R2, R24 ;  /* 0x000000020a10722b */ /* 0x000fe20000000018 */
[----:B-1----:R-:W-:Y:S01]  /*24e0*/  STG.E desc[UR12][R6.64], R31 ;  /* 0x0000001f06007986 */ /* 0x002fe2000c10190c */
[----:B------:R-:W-:-:S04]  /*24f0*/  IMAD.X R3, RZ, RZ, R7, P2 ;  /* 0x000000ffff037224 */ /* 0x000fc800010e0607 */
[----:B------:R-:W0:Y:S02]  /*2500*/  F2F.F32.F64 R25, R16 ;  /* 0x0000001000197310 */ /* 0x000e240000301000 */
[----:B0-----:R0:W-:Y:S02]  /*2510*/  STG.E desc[UR12][R6.64+0x4], R25 ;  /* 0x0000041906007986 */ /* 0x0011e4000c10190c */
[----:B0-----:R-:W-:Y:S02]  /*2520*/  IMAD.MOV.U32 R6, RZ, RZ, R0 ;  /* 0x000000ffff067224 */ /* 0x001fe400078e0000 */
[----:B------:R-:W-:Y:S01]  /*2530*/  IMAD.MOV.U32 R7, RZ, RZ, R3 ;  /* 0x000000ffff077224 */ /* 0x000fe200078e0003 */
[----:B------:R-:W-:Y:S06]  /*2540*/  @P0 BRA `(.L_x_31) ;  /* 0xfffffffc005c0947 */ /* 0x000fec000383ffff */
[----:B------:R-:W-:Y:S05]  /*2550*/  EXIT ;  /* 0x000000000000794d */ /* 0x000fea0003800000 */
        .weak           $__internal_1_$__cuda_sm20_dblrcp_rn_slowpath_v3
        .type           $__internal_1_$__cuda_sm20_dblrcp_rn_slowpath_v3,@function
        .size           $__internal_1_$__cuda_sm20_dblrcp_rn_slowpath_v3,($supersmoother_3_pole_batch_f32$__internal_trig_reduction_slowpathd - $__internal_1_$__cuda_sm20_dblrcp_rn_slowpath_v3)
$__internal_1_$__cuda_sm20_dblrcp_rn_slowpath_v3:
[----:B------:R-:W-:-:S14]  /*2560*/  DSETP.GTU.AND P0, PT, |R4|, +INF , PT ;  /* 0x7ff000000400742a */ /* 0x000fdc0003f0c200 */
[----:B------:R-:W-:Y:S05]  /*2570*/  @P0 BRA `(.L_x_35) ;  /* 0x00000000007c0947 */ /* 0x000fea0003800000 */
[----:B------:R-:W-:-:S05]  /*2580*/  LOP3.LUT R9, R5, 0x7fffffff, RZ, 0xc0, !PT ;  /* 0x7fffffff05097812 */ /* 0x000fca00078ec0ff */
[----:B------:R-:W-:-:S05]  /*2590*/  VIADD R6, R9, 0xffffffff ;  /* 0xffffffff09067836 */ /* 0x000fca0000000000 */
        /* <DEDUP_REMOVED lines=19> */
.L_x_37:
        /* <DEDUP_REMOVED lines=10> */
.L_x_35:
[----:B------:R-:W-:Y:S01]  /*2770*/  LOP3.LUT R7, R5, 0x80000, RZ, 0xfc, !PT ;  /* 0x0008000005077812 */ /* 0x000fe200078efcff */
[----:B------:R-:W-:-:S07]  /*2780*/  IMAD.MOV.U32 R6, RZ, RZ, R4 ;  /* 0x000000ffff067224 */ /* 0x000fce00078e0004 */
.L_x_36:
[----:B------:R-:W-:Y:S02]  /*2790*/  IMAD.MOV.U32 R4, RZ, RZ, R0 ;  /* 0x000000ffff047224 */ /* 0x000fe400078e0000 */
[----:B------:R-:W-:-:S04]  /*27a0*/  IMAD.MOV.U32 R5, RZ, RZ, 0x0 ;  /* 0x00000000ff057424 */ /* 0x000fc800078e00ff */
[----:B------:R-:W-:Y:S05]  /*27b0*/  RET.REL.NODEC R4 `(supersmoother_3_pole_batch_f32) ;  /* 0xffffffd804107950 */ /* 0x000fea0003c3ffff */
        .type           $supersmoother_3_pole_batch_f32$__internal_trig_reduction_slowpathd,@function
        .size           $supersmoother_3_pole_batch_f32$__internal_trig_reduction_slowpathd,(.L_x_46 - $supersmoother_3_pole_batch_f32$__internal_trig_reduction_slowpathd)
$supersmoother_3_pole_batch_f32$__internal_trig_reduction_slowpathd:
[--C-:B------:R-:W-:Y:S01]  /*27c0*/  SHF.R.U32.HI R4, RZ, 0x14, R7.reuse ;  /* 0x00000014ff047819 */ /* 0x100fe20000011607 */
[----:B------:R-:W-:Y:S02]  /*27d0*/  IMAD.MOV.U32 R8, RZ, RZ, R6 ;  /* 0x000000ffff087224 */ /* 0x000fe400078e0006 */
[----:B------:R-:W-:Y:S01]  /*27e0*/  IMAD.MOV.U32 R9, RZ, RZ, R7 ;  /* 0x000000ffff097224 */ /* 0x000fe200078e0007 */
[----:B------:R-:W-:Y:S01]  /*27f0*/  LOP3.LUT R10, R4, 0x7ff, RZ, 0xc0, !PT ;  /* 0x000007ff040a7812 */ /* 0x000fe200078ec0ff */
[----:B------:R-:W-:-:S03]  /*2800*/  IMAD.MOV.U32 R5, RZ, RZ, RZ ;  /* 0x000000ffff057224 */ /* 0x000fc600078e00ff */
[----:B------:R-:W-:-:S13]  /*2810*/  ISETP.NE.AND P0, PT, R10, 0x7ff, PT ;  /* 0x000007ff0a00780c */ /* 0x000fda0003f05270 */
[----:B------:R-:W-:Y:S05]  /*2820*/  @!P0 BRA `(.L_x_38) ;  /* 0x00000008002c8947 */ /* 0x000fea0003800000 */
[----:B------:R-:W-:Y:S01]  /*2830*/  VIADD R6, R10, 0xfffffc00 ;  /* 0xfffffc000a067836 */ /* 0x000fe20000000000 */
[----:B------:R-:W-:-:S04]  /*2840*/  CS2R R10, SRZ ;  /* 0x00000000000a7805 */ /* 0x000fc8000001ff00 */
[----:B------:R-:W-:Y:S02]  /*2850*/  SHF.R.U32.HI R5, RZ, 0x6, R6 ;  /* 0x00000006ff057819 */ /* 0x000fe40000011606 */
[----:B------:R-:W-:Y:S02]  /*2860*/  ISETP.GE.U32.AND P0, PT, R6, 0x80, PT ;  /* 0x000000800600780c */ /* 0x000fe40003f06070 */
[C---:B------:R-:W-:Y:S02]  /*2870*/  IADD3 R6, PT, PT, -R5.reuse, 0x13, RZ ;  /* 0x0000001305067810 */ /* 0x040fe40007ffe1ff */
[----:B------:R-:W-:Y:S02]  /*2880*/  IADD3 R19, PT, PT, -R5, 0xf, RZ ;  /* 0x0000000f05137810 */ /* 0x000fe40007ffe1ff */
        /* <DEDUP_REMOVED lines=11> */
.L_x_40:
[----:B------:R-:W1:Y:S02]  /*2940*/  LDC.64 R12, c[0x4][RZ] ;  /* 0x01000000ff0c7b82 */ /* 0x000e640000000a00 */
[----:B-1----:R-:W-:-:S06]  /*2950*/  IMAD.WIDE R12, R19, 0x8, R12 ;  /* 0x00000008130c7825 */ /* 0x002fcc00078e020c */
[----:B0-----:R-:W2:Y:S01]  /*2960*/  LDG.E.64.CONSTANT R12, desc[UR4][R12.64] ;  /* 0x000000040c0c7981 */ /* 0x001ea2000c1e9b00 */
[----:B------:R-:W-:Y:S02]  /*2970*/  VIADD R15, R15, 0x1 ;  /* 0x000000010f0f7836 */ /* 0x000fe40000000000 */
        /* <DEDUP_REMOVED lines=19> */
[----:B0-----:R-:W-:Y:S02]  /*2ab0*/  IMAD.MOV.U32 R10, RZ, RZ, R13 ;  /* 0x000000ffff0a7224 */ /* 0x001fe400078e000d */
[----:B------:R-:W-:-:S06]  /*2ac0*/  IMAD.MOV.U32 R11, RZ, RZ, R12 ;  /* 0x000000ffff0b7224 */ /* 0x000fcc00078e000c */
[----:B------:R-:W-:Y:S05]  /*2ad0*/  @P0 BRA `(.L_x_40) ;  /* 0xfffffffc00980947 */ /* 0x000fea000383ffff */
[----:B------:R-:W-:-:S07]  /*2ae0*/  IMAD.MOV.U32 R19, RZ, RZ, R6 ;  /* 0x000000ffff137224 */ /* 0x000fce00078e0006 */
.L_x_39:
        /* <DEDUP_REMOVED lines=18> */
[----:B------:R-:W-:Y:S01]  /*2c10*/  @P0 SHF.R.U64 R14, R23, R6, R25 ;  /* 0x00000006170e0219 */ /* 0x000fe20000001219 */
[----:B------:R-:W-:Y:S01]  /*2c20*/  IMAD.SHL.U32 R10, R8, 0x4, RZ ;  /* 0x00000004080a7824 */ /* 0x000fe200078e00ff */
[----:B------:R-:W-:-:S02]  /*2c30*/  @P0 LOP3.LUT R9, R12, R11, RZ, 0xfc, !PT ;  /* 0x0000000b0c090212 */ /* 0x000fc400078efcff */
[----:B------:R-:W-:Y:S02]  /*2c40*/  @P0 SHF.L.U64.HI R27, R4, R27, R5 ;  /* 0x0000001b041b0219 */ /* 0x000fe40000010205 */
[----:B------:R-:W-:Y:S02]  /*2c50*/  @P0 SHF.R.U32.HI R6, RZ, R6, R25 ;  /* 0x00000006ff060219 */ /* 0x000fe40000011619 */
        /* <DEDUP_REMOVED lines=10> */
[----:B------:R-:W-:Y:S02]  /*2d00*/  IADD3.X R8, P1, PT, RZ, R8, RZ, P0, !PT ;  /* 0x00000008ff087210 */ /* 0x000fe4000073e4ff */
[----:B------:R-:W-:-:S03]  /*2d10*/  ISETP.GT.U32.AND P2, PT, R9, -0x1, PT ;  /* 0xffffffff0900780c */ /* 0x000fc60003f44070 */
[----:B------:R-:W-:Y:S01]  /*2d20*/  IMAD.X R13, RZ, RZ, R6, P1 ;  /* 0x000000ffff0d7224 */ /* 0x000fe200008e0606 */
[----:B------:R-:W-:-:S04]  /*2d30*/  ISETP.GT.AND.EX P0, PT, R4, -0x1, PT, P2 ;  /* 0xffffffff0400780c */ /* 0x000fc80003f04320 */
[----:B------:R-:W-:Y:S02]  /*2d40*/  SEL R6, R4, R13, P0 ;  /* 0x0000000d04067207 */ /* 0x000fe40000000000 */
[----:B------:R-:W-:Y:S02]  /*2d50*/  SEL R9, R9, R8, P0 ;  /* 0x0000000809097207 */ /* 0x000fe40000000000 */
[----:B------:R-:W-:Y:S02]  /*2d60*/  ISETP.NE.U32.AND P1, PT, R6, RZ, PT ;  /* 0x000000ff0600720c */ /* 0x000fe40003f25070 */
[----:B------:R-:W-:Y:S02]  /*2d70*/  SEL R11, R11, R12, P0 ;  /* 0x0000000c0b0b7207 */ /* 0x000fe40000000000 */
[----:B------:R-:W-:Y:S01]  /*2d80*/  SEL R13, R9, R6, !P1 ;  /* 0x00000006090d7207 */ /* 0x000fe20004800000 */
[----:B------:R-:W-:-:S05]  /*2d90*/  @!P0 IMAD.MOV R10, RZ, RZ, -R10 ;  /* 0x000000ffff0a8224 */ /* 0x000fca00078e0a0a */
[----:B------:R-:W0:Y:S02]  /*2da0*/  FLO.U32 R13, R13 ;  /* 0x0000000d000d7300 */ /* 0x000e2400000e0000 */
[C---:B0-----:R-:W-:Y:S02]  /*2db0*/  IADD3 R14, PT, PT, -R13.reuse, 0x1f, RZ ;  /* 0x0000001f0d0e7810 */ /* 0x041fe40007ffe1ff */
[----:B------:R-:W-:-:S03]  /*2dc0*/  IADD3 R8, PT, PT, -R13, 0x3f, RZ ;  /* 0x0000003f0d087810 */ /* 0x000fc60007ffe1ff */
[----:B------:R-:W-:-:S05]  /*2dd0*/  @P1 IMAD.MOV R8, RZ, RZ, R14 ;  /* 0x000000ffff081224 */ /* 0x000fca00078e020e */
[----:B------:R-:W-:-:S13]  /*2de0*/  ISETP.NE.AND P1, PT, R8, RZ, PT ;  /* 0x000000ff0800720c */ /* 0x000fda0003f25270 */
[----:B------:R-:W-:Y:S05]  /*2df0*/  @!P1 BRA `(.L_x_41) ;  /* 0x0000000000289947 */ /* 0x000fea0003800000 */
[--C-:B------:R-:W-:Y:S02]  /*2e00*/  SHF.R.U64 R12, R10, 0x1, R11.reuse ;  /* 0x000000010a0c7819 */ /* 0x100fe4000000120b */
[C---:B------:R-:W-:Y:S02]  /*2e10*/  LOP3.LUT R10, R8.reuse, 0x3f, RZ, 0xc0, !PT ;  /* 0x0000003f080a7812 */ /* 0x040fe400078ec0ff */
        /* <DEDUP_REMOVED lines=8> */
.L_x_41:
[----:B------:R-:W-:Y:S01]  /*2ea0*/  IMAD.WIDE.U32 R12, R9, 0x2168c235, RZ ;  /* 0x2168c235090c7825 */ /* 0x000fe200078e00ff */
[----:B------:R-:W-:-:S03]  /*2eb0*/  SHF.R.U32.HI R5, RZ, 0x1e, R5 ;  /* 0x0000001eff057819 */ /* 0x000fc60000011605 */
[----:B------:R-:W-:Y:S01]  /*2ec0*/  IMAD.MOV.U32 R10, RZ, RZ, R13 ;  /* 0x000000ffff0a7224 */ /* 0x000fe200078e000d */
[----:B------:R-:W-:Y:S01]  /*2ed0*/  IADD3 RZ, P1, PT, R12, R12, RZ ;  /* 0x0000000c0cff7210 */ /* 0x000fe20007f3e0ff */
[----:B------:R-:W-:Y:S01]  /*2ee0*/  IMAD.MOV.U32 R11, RZ, RZ, RZ ;  /* 0x000000ffff0b7224 */ /* 0x000fe200078e00ff */
[----:B------:R-:W-:Y:S01]  /*2ef0*/  LEA.HI R5, R4, R5, RZ, 0x1 ;  /* 0x0000000504057211 */ /* 0x000fe200078f08ff */
[----:B------:R-:W-:Y:S02]  /*2f00*/  IMAD R13, R6, -0x36f0255e, RZ ;  /* 0xc90fdaa2060d7824 */ /* 0x000fe400078e02ff */
[----:B------:R-:W-:-:S04]  /*2f10*/  IMAD.WIDE.U32 R10, R9, -0x36f0255e, R10 ;  /* 0xc90fdaa2090a7825 */ /* 0x000fc800078e000a */
[----:B------:R-:W-:-:S04]  /*2f20*/  IMAD.HI.U32 R9, R6, -0x36f0255e, RZ ;  /* 0xc90fdaa206097827 */ /* 0x000fc800078e00ff */
[----:B------:R-:W-:-:S04]  /*2f30*/  IMAD.WIDE.U32 R10, P2, R6, 0x2168c235, R10 ;  /* 0x2168c235060a7825 */ /* 0x000fc8000784000a */
[----:B------:R-:W-:Y:S01]  /*2f40*/  IMAD.X R6, RZ, RZ, R9, P2 ;  /* 0x000000ffff067224 */ /* 0x000fe200010e0609 */
[----:B------:R-:W-:Y:S02]  /*2f50*/  IADD3 R9, P2, PT, R13, R11, RZ ;  /* 0x0000000b0d097210 */ /* 0x000fe40007f5e0ff */
[----:B------:R-:W-:Y:S02]  /*2f60*/  IADD3.X RZ, P1, PT, R10, R10, RZ, P1, !PT ;  /* 0x0000000a0aff7210 */ /* 0x000fe40000f3e4ff */
        /* <DEDUP_REMOVED lines=10> */
[----:B------:R-:W-:Y:S02]  /*3010*/  IMAD.X R9, RZ, RZ, R9, P2 ;  /* 0x000000ffff097224 */ /* 0x000fe400010e0609 */
[----:B------:R-:W-:Y:S01]  /*3020*/  IMAD.IADD R10, R11, 0x1, -R8 ;  /* 0x000000010b0a7824 */ /* 0x000fe200078e0a08 */
[----:B------:R-:W-:-:S02]  /*3030*/  @!P0 LOP3.LUT R7, R7, 0x80000000, RZ, 0x3c, !PT ;  /* 0x8000000007078812 */ /* 0x000fc400078e3cff */
[----:B------:R-:W-:-:S04]  /*3040*/  SHF.R.U64 R6, R6, 0xa, R9 ;  /* 0x0000000a06067819 */ /* 0x000fc80000001209 */
[----:B------:R-:W-:-:S03]  /*3050*/  IADD3 R6, P2, PT, R6, 0x1, RZ ;  /* 0x0000000106067810 */ /* 0x000fc60007f5e0ff */
[----:B------:R-:W-:Y:S01]  /*3060*/  @P1 IMAD.MOV R5, RZ, RZ, -R5 ;  /* 0x000000ffff051224 */ /* 0x000fe200078e0a05 */
[----:B------:R-:W-:-:S04]  /*3070*/  LEA.HI.X R9, R9, RZ, RZ, 0x16, P2 ;  /* 0x000000ff09097211 */ /* 0x000fc800010fb4ff */
[--C-:B------:R-:W-:Y:S01]  /*3080*/  SHF.R.U64 R8, R6, 0x1, R9.reuse ;  /* 0x0000000106087819 */ /* 0x100fe20000001209 */
[----:B------:R-:W-:Y:S01]  /*3090*/  IMAD.SHL.U32 R6, R10, 0x100000, RZ ;  /* 0x001000000a067824 */ /* 0x000fe200078e00ff */
[----:B------:R-:W-:Y:S02]  /*30a0*/  SHF.R.U32.HI R9, RZ, 0x1, R9 ;  /* 0x00000001ff097819 */ /* 0x000fe40000011609 */
[----:B------:R-:W-:-:S04]  /*30b0*/  IADD3 R8, P2, P3, RZ, RZ, R8 ;  /* 0x000000ffff087210 */ /* 0x000fc80007b5e008 */
[----:B------:R-:W-:-:S04]  /*30c0*/  IADD3.X R4, PT, PT, R6, 0x3fe00000, R9, P2, P3 ;  /* 0x3fe0000006047810 */ /* 0x000fc800017e6409 */
[----:B------:R-:W-:-:S07]  /*30d0*/  LOP3.LUT R9, R4, R7, RZ, 0xfc, !PT ;  /* 0x0000000704097212 */ /* 0x000fce00078efcff */
.L_x_38:
[----:B------:R-:W-:Y:S02]  /*30e0*/  IMAD.MOV.U32 R6, RZ, RZ, R5 ;  /* 0x000000ffff067224 */ /* 0x000fe400078e0005 */
[----:B------:R-:W-:Y:S02]  /*30f0*/  IMAD.MOV.U32 R4, RZ, RZ, R0 ;  /* 0x000000ffff047224 */ /* 0x000fe400078e0000 */
[----:B------:R-:W-:-:S04]  /*3100*/  IMAD.MOV.U32 R5, RZ, RZ, 0x0 ;  /* 0x00000000ff057424 */ /* 0x000fc800078e00ff */
[----:B------:R-:W-:Y:S05]  /*3110*/  RET.REL.NODEC R4 `(supersmoother_3_pole_batch_f32) ;  /* 0xffffffcc04b87950 */ /* 0x000fea0003c3ffff */
.L_x_42:
        /* <DEDUP_REMOVED lines=14> */
.L_x_46:


//--------------------- .nv.global.init           --------------------------
	.section	.nv.global.init,"aw",@progbits
	.align	16
.nv.global.init:
	.type		__cudart_sin_cos_coeffs,@object
	.size		__cudart_sin_cos_coeffs,(__cudart_i2opi_d - __cudart_sin_cos_coeffs)
__cudart_sin_cos_coeffs:
        /*0000*/ 	.byte	0x46, 0xd2, 0xb0, 0x2c, 0xf1, 0xe5, 0x5a, 0xbe, 0x92, 0xe3, 0xac, 0x69, 0xe3, 0x1d, 0xc7, 0x3e
        /*0010*/ 	.byte	0xa1, 0x62, 0xdb, 0x19, 0xa0, 0x01, 0x2a, 0xbf, 0x18, 0x08, 0x11, 0x11, 0x11, 0x11, 0x81, 0x3f
        /*0020*/ 	.byte	0x54, 0x55, 0x55, 0x55, 0x55, 0x55, 0xc5, 0xbf, 0x00, 0x00, 0x00, 0x00, 0x00, 0x00, 0x00, 0x00
        /*0030*/ 	.byte	0x00, 0x00, 0x00, 0x00, 0x00, 0x00, 0x00, 0x00, 0x64, 0x81, 0xfd, 0x20, 0x83, 0xff, 0xa8, 0xbd
        /*0040*/ 	.byte	0x28, 0x85, 0xef, 0xc1, 0xa7, 0xee, 0x21, 0x3e, 0xd9, 0xe6, 0x06, 0x8e, 0x4f, 0x7e, 0x92, 0xbe
        /*0050*/ 	.byte	0xe9, 0xbc, 0xdd, 0x19, 0xa0, 0x01, 0xfa, 0x3e, 0x47, 0x5d, 0xc1, 0x16, 0x6c, 0xc1, 0x56, 0xbf
        /*0060*/ 	.byte	0x51, 0x55, 0x55, 0x55, 0x55, 0x55, 0xa5, 0x3f, 0x00, 0x00, 0x00, 0x00, 0x00, 0x00, 0xe0, 0xbf
        /*0070*/ 	.byte	0x00, 0x00, 0x00, 0x00, 0x00, 0x00, 0xf0, 0x3f, 0x00, 0x00, 0x00, 0x00, 0x00, 0x00, 0x00, 0x00
	.type		__cudart_i2opi_d,@object
	.size		__cudart_i2opi_d,(.L_0 - __cudart_i2opi_d)
__cudart_i2opi_d:
        /* <DEDUP_REMOVED lines=9> */
.L_0:


//--------------------- .nv.shared.reserved.0     --------------------------
	.section	.nv.shared.reserved.0,"aw",@nobits
	.weak		__nv_reservedSMEM_offset_0_alias
	.size		__nv_reservedSMEM_offset_0_alias, 0, 64
	.other		__nv_reservedSMEM_offset_0_alias,@"STO_CUDA_RESERVED_SHARED STV_DEFAULT"
__nv_reservedSMEM_offset_0_alias:
	.zero		0
	.zero		64


//--------------------- .nv.constant0.supersmoother_3_pole_many_series_one_param_time_major_f32 --------------------------
	.section	.nv.constant0.supersmoother_3_pole_many_series_one_param_time_major_f32,"a",@progbits
	.sectionflags	@""
	.align	4
.nv.constant0.supersmoother_3_pole_many_series_one_param_time_major_f32:
	.zero		936


//--------------------- .nv.constant0.supersmoother_3_pole_batch_f32 --------------------------
	.section	.nv.constant0.supersmoother_3_pole_batch_f32,"a",@progbits
	.sectionflags	@""
	.align	4
.nv.constant0.supersmoother_3_pole_batch_f32:
	.zero		936


//--------------------- SYMBOLS --------------------------

	.type		.nv.reservedSmem.offset0,@object
	.size		.nv.reservedSmem.offset0,0x4
